// auto-generated by cutlass_sweep.gemm — config: {"arch": "sm_90", "cluster_m": 1, "cluster_n": 2, "dtype": "tf32", "stages": 3, "tile_k": 64, "tile_m": 64, "tile_n": 64}
#include "cutlass/cutlass.h"
#include "cutlass/gemm/collective/collective_builder.hpp"
#include "cutlass/gemm/device/gemm_universal_adapter.h"
#include "cutlass/gemm/kernel/gemm_universal.hpp"
#include "cutlass/epilogue/collective/collective_builder.hpp"

using ElemA = cutlass::tfloat32_t;
using ElemB = cutlass::tfloat32_t;
using ElemCD = cutlass::tfloat32_t;
using Acc  = float;
using TileShape    = cute::Shape<cute::_64, cute::_64, cute::_64>;
using ClusterShape = cute::Shape<cute::_1, cute::_2, cute::_1>;

using CollectiveEpilogue = typename cutlass::epilogue::collective::CollectiveBuilder<
    cutlass::arch::Sm90, cutlass::arch::OpClassTensorOp,
    TileShape, ClusterShape,
    cutlass::epilogue::collective::EpilogueTileAuto,
    Acc, Acc,
    ElemCD, cutlass::layout::RowMajor, 128 / cutlass::sizeof_bits<ElemCD>::value,
    ElemCD, cutlass::layout::RowMajor, 128 / cutlass::sizeof_bits<ElemCD>::value,
    cutlass::epilogue::collective::EpilogueScheduleAuto
  >::CollectiveOp;

using CollectiveMainloop = typename cutlass::gemm::collective::CollectiveBuilder<
    cutlass::arch::Sm90, cutlass::arch::OpClassTensorOp,
    ElemA, cutlass::layout::RowMajor, 128 / cutlass::sizeof_bits<ElemA>::value,
    ElemB, cutlass::layout::ColumnMajor, 128 / cutlass::sizeof_bits<ElemB>::value,
    Acc,
    TileShape, ClusterShape,
    cutlass::gemm::collective::StageCount<3>,
    cutlass::gemm::collective::KernelScheduleAuto
  >::CollectiveOp;

using GemmKernel = cutlass::gemm::kernel::GemmUniversal<
    cute::Shape<int,int,int,int>,
    CollectiveMainloop,
    CollectiveEpilogue
>;
using Gemm = cutlass::gemm::device::GemmUniversalAdapter<GemmKernel>;

// Force the device kernel symbol into the cubin without needing a host main.
auto* _anchor = &cutlass::device_kernel<GemmKernel>;


// ===== COMPILED SASS (sm_90a) =====

	.target	sm_90a

	.elftype	@"ET_EXEC"


//--------------------- .note.nv.tkinfo           --------------------------
	.section	.note.nv.tkinfo,"",@"SHT_NOTE"
	.sectionflags	@"SHF_NOTE_NV_TKINFO"
	.tkinfo
        /*0018*/ 	.word	0x00000002
        /*0030*/ 	.string	""
        /*0030*/ 	.string	"ptxas"
        /*0030*/ 	.string	"Cuda compilation tools, release 13.0, V13.0.88"
        /*0030*/ 	.string	"Build cuda_13.0.r13.0/compiler.36424714_0"
        /*0030*/ 	.string	"-arch sm_90a -m 64 "



//--------------------- .note.nv.cuinfo           --------------------------
	.section	.note.nv.cuinfo,"",@"SHT_NOTE"
	.sectionflags	@"SHF_NOTE_NV_CUINFO"
        /*0018*/ 	.short	0x0002
        /*001a*/ 	.short	0x005a
        /*001c*/ 	.short	0x0082
	.zero		2


//--------------------- .nv.info                  --------------------------
	.section	.nv.info,"",@"SHT_CUDA_INFO"
	.align	4


	//----- nvinfo : EIATTR_REGCOUNT
	.align		4
        /*0000*/ 	.byte	0x04, 0x2f
        /*0002*/ 	.short	(.L_15 - .L_14)
	.align		4
.L_14:
        /*0004*/ 	.word	index@(_ZN7cutlass13device_kernelINS_4gemm6kernel13GemmUniversalIN4cute5tupleIJiiiiEEENS1_10collective13CollectiveMmaINS1_34MainloopSm90TmaGmmaWarpSpecializedILi3ENS5_IJNS4_1CILi1EEENSA_ILi2EEESB_EEENS1_32KernelTmaWarpSpecializedPingpongEEENS5_IJNSA_ILi64EEESG_SG_EEENS_10tfloat32_tENS5_IJlSB_lEEESI_SJ_NS4_8TiledMMAINS4_8MMA_AtomIJNS4_4SM904GMMA29MMA_64x64x8_F32TF32TF32_SS_TNILNSN_7ScaleInE1ELSP_1EEEEEENS4_6LayoutINS5_IJSB_SB_SB_EEENS5_IJNSA_ILi0EEESU_SU_EEEEENS5_IJNS4_10UnderscoreESX_SX_EEEEENS4_23SM90_TMA_LOAD_MULTICASTENS4_14ComposedLayoutINS4_7SwizzleILi3ELi4ELi3EEENS4_18smem_ptr_flag_bitsILi32EEENSS_INS5_IJNSA_ILi8EEENSA_ILi32EEEEEENS5_IJS17_SB_EEEEEEEvNS4_8identityENS4_13SM90_TMA_LOADES1B_vS1C_EENS_8epilogue10collective6detail29Sm90TmaWarpSpecializedAdapterINS1G_15DefaultEpilogueISI_SJ_SJ_NS1F_6thread17LinearCombinationISI_Li1EffLNS1K_9ScaleType4KindE0ELNS_15FloatRoundStyleE2ESI_EENS1_15EpilogueDefaultEEEEEvvEEEEvNT_6ParamsE)
        /*0008*/ 	.word	0x000000a8


	//----- nvinfo : EIATTR_FRAME_SIZE
	.align		4
.L_15:
        /*000c*/ 	.byte	0x04, 0x11
        /*000e*/ 	.short	(.L_17 - .L_16)
	.align		4
.L_16:
        /*0010*/ 	.word	index@(_ZN7cutlass13device_kernelINS_4gemm6kernel13GemmUniversalIN4cute5tupleIJiiiiEEENS1_10collective13CollectiveMmaINS1_34MainloopSm90TmaGmmaWarpSpecializedILi3ENS5_IJNS4_1CILi1EEENSA_ILi2EEESB_EEENS1_32KernelTmaWarpSpecializedPingpongEEENS5_IJNSA_ILi64EEESG_SG_EEENS_10tfloat32_tENS5_IJlSB_lEEESI_SJ_NS4_8TiledMMAINS4_8MMA_AtomIJNS4_4SM904GMMA29MMA_64x64x8_F32TF32TF32_SS_TNILNSN_7ScaleInE1ELSP_1EEEEEENS4_6LayoutINS5_IJSB_SB_SB_EEENS5_IJNSA_ILi0EEESU_SU_EEEEENS5_IJNS4_10UnderscoreESX_SX_EEEEENS4_23SM90_TMA_LOAD_MULTICASTENS4_14ComposedLayoutINS4_7SwizzleILi3ELi4ELi3EEENS4_18smem_ptr_flag_bitsILi32EEENSS_INS5_IJNSA_ILi8EEENSA_ILi32EEEEEENS5_IJS17_SB_EEEEEEEvNS4_8identityENS4_13SM90_TMA_LOADES1B_vS1C_EENS_8epilogue10collective6detail29Sm90TmaWarpSpecializedAdapterINS1G_15DefaultEpilogueISI_SJ_SJ_NS1F_6thread17LinearCombinationISI_Li1EffLNS1K_9ScaleType4KindE0ELNS_15FloatRoundStyleE2ESI_EENS1_15EpilogueDefaultEEEEEvvEEEEvNT_6ParamsE)
        /*0014*/ 	.word	0x00000008


	//----- nvinfo : EIATTR_MIN_STACK_SIZE
	.align		4
.L_17:
        /*0018*/ 	.byte	0x04, 0x12
        /*001a*/ 	.short	(.L_19 - .L_18)
	.align		4
.L_18:
        /*001c*/ 	.word	index@(_ZN7cutlass13device_kernelINS_4gemm6kernel13GemmUniversalIN4cute5tupleIJiiiiEEENS1_10collective13CollectiveMmaINS1_34MainloopSm90TmaGmmaWarpSpecializedILi3ENS5_IJNS4_1CILi1EEENSA_ILi2EEESB_EEENS1_32KernelTmaWarpSpecializedPingpongEEENS5_IJNSA_ILi64EEESG_SG_EEENS_10tfloat32_tENS5_IJlSB_lEEESI_SJ_NS4_8TiledMMAINS4_8MMA_AtomIJNS4_4SM904GMMA29MMA_64x64x8_F32TF32TF32_SS_TNILNSN_7ScaleInE1ELSP_1EEEEEENS4_6LayoutINS5_IJSB_SB_SB_EEENS5_IJNSA_ILi0EEESU_SU_EEEEENS5_IJNS4_10UnderscoreESX_SX_EEEEENS4_23SM90_TMA_LOAD_MULTICASTENS4_14ComposedLayoutINS4_7SwizzleILi3ELi4ELi3EEENS4_18smem_ptr_flag_bitsILi32EEENSS_INS5_IJNSA_ILi8EEENSA_ILi32EEEEEENS5_IJS17_SB_EEEEEEEvNS4_8identityENS4_13SM90_TMA_LOADES1B_vS1C_EENS_8epilogue10collective6detail29Sm90TmaWarpSpecializedAdapterINS1G_15DefaultEpilogueISI_SJ_SJ_NS1F_6thread17LinearCombinationISI_Li1EffLNS1K_9ScaleType4KindE0ELNS_15FloatRoundStyleE2ESI_EENS1_15EpilogueDefaultEEEEEvvEEEEvNT_6ParamsE)
        /*0020*/ 	.word	0x00000008
.L_19:


//--------------------- .nv.compat                --------------------------
	.section	.nv.compat,"",@"SHT_CUDA_COMPAT_INFO"
	.align	4
        /*0000*/ 	.byte	0x02, 0x09, 0x01, 0x00, 0x02, 0x02, 0x04, 0x00, 0x02, 0x05, 0x05, 0x00, 0x03, 0x07, 0x01, 0x01
        /*0010*/ 	.byte	0x02, 0x03, 0x01, 0x00, 0x02, 0x06, 0x01, 0x00, 0x04, 0x0b, 0x08, 0x00, 0x00, 0x00, 0x00, 0x00
        /*0020*/ 	.byte	0x00, 0x00, 0x00, 0x00


//--------------------- .nv.info._ZN7cutlass13device_kernelINS_4gemm6kernel13GemmUniversalIN4cute5tupleIJiiiiEEENS1_10collective13CollectiveMmaINS1_34MainloopSm90TmaGmmaWarpSpecializedILi3ENS5_IJNS4_1CILi1EEENSA_ILi2EEESB_EEENS1_32KernelTmaWarpSpecializedPingpongEEENS5_IJNSA_ILi64EEESG_SG_EEENS_10tfloat32_tENS5_IJlSB_lEEESI_SJ_NS4_8TiledMMAINS4_8MMA_AtomIJNS4_4SM904GMMA29MMA_64x64x8_F32TF32TF32_SS_TNILNSN_7ScaleInE1ELSP_1EEEEEENS4_6LayoutINS5_IJSB_SB_SB_EEENS5_IJNSA_ILi0EEESU_SU_EEEEENS5_IJNS4_10UnderscoreESX_SX_EEEEENS4_23SM90_TMA_LOAD_MULTICASTENS4_14ComposedLayoutINS4_7SwizzleILi3ELi4ELi3EEENS4_18smem_ptr_flag_bitsILi32EEENSS_INS5_IJNSA_ILi8EEENSA_ILi32EEEEEENS5_IJS17_SB_EEEEEEEvNS4_8identityENS4_13SM90_TMA_LOADES1B_vS1C_EENS_8epilogue10collective6detail29Sm90TmaWarpSpecializedAdapterINS1G_15DefaultEpilogueISI_SJ_SJ_NS1F_6thread17LinearCombinationISI_Li1EffLNS1K_9ScaleType4KindE0ELNS_15FloatRoundStyleE2ESI_EENS1_15EpilogueDefaultEEEEEvvEEEEvNT_6ParamsE --------------------------
	.section	.nv.info._ZN7cutlass13device_kernelINS_4gemm6kernel13GemmUniversalIN4cute5tupleIJiiiiEEENS1_10collective13CollectiveMmaINS1_34MainloopSm90TmaGmmaWarpSpecializedILi3ENS5_IJNS4_1CILi1EEENSA_ILi2EEESB_EEENS1_32KernelTmaWarpSpecializedPingpongEEENS5_IJNSA_ILi64EEESG_SG_EEENS_10tfloat32_tENS5_IJlSB_lEEESI_SJ_NS4_8TiledMMAINS4_8MMA_AtomIJNS4_4SM904GMMA29MMA_64x64x8_F32TF32TF32_SS_TNILNSN_7ScaleInE1ELSP_1EEEEEENS4_6LayoutINS5_IJSB_SB_SB_EEENS5_IJNSA_ILi0EEESU_SU_EEEEENS5_IJNS4_10UnderscoreESX_SX_EEEEENS4_23SM90_TMA_LOAD_MULTICASTENS4_14ComposedLayoutINS4_7SwizzleILi3ELi4ELi3EEENS4_18smem_ptr_flag_bitsILi32EEENSS_INS5_IJNSA_ILi8EEENSA_ILi32EEEEEENS5_IJS17_SB_EEEEEEEvNS4_8identityENS4_13SM90_TMA_LOADES1B_vS1C_EENS_8epilogue10collective6detail29Sm90TmaWarpSpecializedAdapterINS1G_15DefaultEpilogueISI_SJ_SJ_NS1F_6thread17LinearCombinationISI_Li1EffLNS1K_9ScaleType4KindE0ELNS_15FloatRoundStyleE2ESI_EENS1_15EpilogueDefaultEEEEEvvEEEEvNT_6ParamsE,"",@"SHT_CUDA_INFO"
	.sectionflags	@""
	.align	4


	//----- nvinfo : EIATTR_CUDA_API_VERSION
	.align		4
        /*0000*/ 	.byte	0x04, 0x37
        /*0002*/ 	.short	(.L_21 - .L_20)
.L_20:
        /*0004*/ 	.word	0x00000082


	//----- nvinfo : EIATTR_KPARAM_INFO
	.align		4
.L_21:
        /*0008*/ 	.byte	0x04, 0x17
        /*000a*/ 	.short	(.L_23 - .L_22)
.L_22:
        /*000c*/ 	.word	0x00000000
        /*0010*/ 	.short	0x0000
        /*0012*/ 	.short	0x0070
        /*0014*/ 	.byte	0x00, 0xf0, 0x01, 0x10


	//----- nvinfo : EIATTR_SPARSE_MMA_MASK
	.align		4
.L_23:
        /*0018*/ 	.byte	0x03, 0x50
        /*001a*/ 	.short	0x0000


	//----- nvinfo : EIATTR_MAXREG_COUNT
	.align		4
        /*001c*/ 	.byte	0x03, 0x1b
        /*001e*/ 	.short	0x00a8


	//----- nvinfo : EIATTR_NUM_BARRIERS
	.align		4
        /*0020*/ 	.byte	0x02, 0x4c
        /*0022*/ 	.byte	0x01
	.zero		1


	//----- nvinfo : EIATTR_EXTERNS
	.align		4
        /*0024*/ 	.byte	0x04, 0x0f
        /*0026*/ 	.short	(.L_25 - .L_24)


	//   ....[0]....
	.align		4
.L_24:
        /*0028*/ 	.word	index@(__assertfail)


	//----- nvinfo : EIATTR_ANNOTATIONS
	.align		4
.L_25:
        /*002c*/ 	.byte	0x04, 0x55
        /*002e*/ 	.short	(.L_27 - .L_26)


	//   ....[0]....
.L_26:
        /*0030*/ 	.word	0x00000001
        /*0034*/ 	.byte	0x20, 0x0d, 0x00, 0x00, 0x01, 0x00, 0x00, 0x00, 0xd0, 0x13, 0x00, 0x00, 0x01, 0x00, 0x00, 0x00
        /*0044*/ 	.byte	0x40, 0x48, 0x00, 0x00, 0x01, 0x00, 0x00, 0x00, 0x30, 0x55, 0x00, 0x00


	//----- nvinfo : EIATTR_MERCURY_ISA_VERSION
	.align		4
.L_27:
        /*0050*/ 	.byte	0x03, 0x5f
        /*0052*/ 	.short	0x0101


	//----- nvinfo : EIATTR_INT_WARP_WIDE_INSTR_OFFSETS
	.align		4
        /*0054*/ 	.byte	0x04, 0x31
        /*0056*/ 	.short	(.L_29 - .L_28)


	//   ....[0]....
.L_28:
        /*0058*/ 	.word	0x000004e0


	//   ....[1]....
        /*005c*/ 	.word	0x00000520


	//   ....[2]....
        /*0060*/ 	.word	0x00000650


	//   ....[3]....
        /*0064*/ 	.word	0x00000660


	//   ....[4]....
        /*0068*/ 	.word	0x00000670


	//   ....[5]....
        /*006c*/ 	.word	0x00000680


	//   ....[6]....
        /*0070*/ 	.word	0x00000740


	//   ....[7]....
        /*0074*/ 	.word	0x00000780


	//   ....[8]....
        /*0078*/ 	.word	0x00002410


	//----- nvinfo : EIATTR_COOP_GROUP_MASK_REGIDS
	.align		4
.L_29:
        /*007c*/ 	.byte	0x04, 0x29
        /*007e*/ 	.short	(.L_31 - .L_30)


	//   ....[0]....
.L_30:
        /*0080*/ 	.word	0xffffffff


	//   ....[1]....
        /*0084*/ 	.word	0xffffffff


	//   ....[2]....
        /*0088*/ 	.word	0xffffffff


	//   ....[3]....
        /*008c*/ 	.word	0xffffffff


	//   ....[4]....
        /*0090*/ 	.word	0xffffffff


	//   ....[5]....
        /*0094*/ 	.word	0xffffffff


	//   ....[6]....
        /*0098*/ 	.word	0xffffffff


	//----- nvinfo : EIATTR_COOP_GROUP_INSTR_OFFSETS
	.align		4
.L_31:
        /*009c*/ 	.byte	0x04, 0x28
        /*009e*/ 	.short	(.L_33 - .L_32)


	//   ....[0]....
.L_32:
        /*00a0*/ 	.word	0x00000070


	//   ....[1]....
        /*00a4*/ 	.word	0x00000080


	//   ....[2]....
        /*00a8*/ 	.word	0x00000140


	//   ....[3]....
        /*00ac*/ 	.word	0x000002c0


	//   ....[4]....
        /*00b0*/ 	.word	0x00000300


	//   ....[5]....
        /*00b4*/ 	.word	0x00000390


	//   ....[6]....
        /*00b8*/ 	.word	0x000008d0


	//----- nvinfo : EIATTR_REG_RECONFIG
	.align		4
.L_33:
        /*00bc*/ 	.byte	0x01, 0x54
	.zero		2


	//----- nvinfo : EIATTR_SYSCALL_OFFSETS
	.align		4
        /*00c0*/ 	.byte	0x04, 0x46
        /*00c2*/ 	.short	(.L_35 - .L_34)


	//   ....[0]....
.L_34:
        /*00c4*/ 	.word	0x000018c0


	//----- nvinfo : EIATTR_MBARRIER_INSTR_OFFSETS
	.align		4
.L_35:
        /*00c8*/ 	.byte	0x04, 0x39
        /*00ca*/ 	.short	(.L_37 - .L_36)


	//   ....[0]....
.L_36:
        /*00cc*/ 	.word	0x00000250
        /*00d0*/ 	.word	0x000000ff
        /*00d4*/ 	.word	0x00000000
        /*00d8*/ 	.short	0x0100
        /*00da*/ 	.byte	0x08
	.zero		1


	//   ....[1]....
        /*00dc*/ 	.word	0x00000260
        /*00e0*/ 	.word	0x000000ff
        /*00e4*/ 	.word	0x00000018
        /*00e8*/ 	.short	0x0100
        /*00ea*/ 	.byte	0x08
	.zero		1


	//   ....[2]....
        /*00ec*/ 	.word	0x00000270
        /*00f0*/ 	.word	0x000000ff
        /*00f4*/ 	.word	0x00000008
        /*00f8*/ 	.short	0x0100
        /*00fa*/ 	.byte	0x08
	.zero		1


	//   ....[3]....
        /*00fc*/ 	.word	0x00000280
        /*0100*/ 	.word	0x000000ff
        /*0104*/ 	.word	0x00000020
        /*0108*/ 	.short	0x0100
        /*010a*/ 	.byte	0x08
	.zero		1


	//   ....[4]....
        /*010c*/ 	.word	0x00000290
        /*0110*/ 	.word	0x000000ff
        /*0114*/ 	.word	0x00000010
        /*0118*/ 	.short	0x0100
        /*011a*/ 	.byte	0x08
	.zero		1


	//   ....[5]....
        /*011c*/ 	.word	0x000002a0
        /*0120*/ 	.word	0x000000ff
        /*0124*/ 	.word	0x00000028
        /*0128*/ 	.short	0x0100
        /*012a*/ 	.byte	0x08
	.zero		1


	//   ....[6]....
        /*012c*/ 	.word	0x000007b0
        /*0130*/ 	.word	0x000000ff
        /*0134*/ 	.word	0x00000060
        /*0138*/ 	.short	0x0100
        /*013a*/ 	.byte	0x08
	.zero		1


	//   ....[7]....
        /*013c*/ 	.word	0x00000830
        /*0140*/ 	.word	0x000000ff
        /*0144*/ 	.word	0x00000068
        /*0148*/ 	.short	0x0100
        /*014a*/ 	.byte	0x08
	.zero		1


	//   ....[8]....
        /*014c*/ 	.word	0x00000850
        /*0150*/ 	.word	0x000000ff
        /*0154*/ 	.word	0x00000040
        /*0158*/ 	.short	0x0100
        /*015a*/ 	.byte	0x09
	.zero		1


	//   ....[9]....
        /*015c*/ 	.word	0x00000860
        /*0160*/ 	.word	0x000000ff
        /*0164*/ 	.word	0x00000048
        /*0168*/ 	.short	0x0100
        /*016a*/ 	.byte	0x09
	.zero		1


	//   ....[10]....
        /*016c*/ 	.word	0x00000870
        /*0170*/ 	.word	0x000000ff
        /*0174*/ 	.word	0x00000050
        /*0178*/ 	.short	0x0100
        /*017a*/ 	.byte	0x09
	.zero		1


	//   ....[11]....
        /*017c*/ 	.word	0x00000880
        /*0180*/ 	.word	0x000000ff
        /*0184*/ 	.word	0x00000058
        /*0188*/ 	.short	0x0100
        /*018a*/ 	.byte	0x09
	.zero		1


	//   ....[12]....
        /*018c*/ 	.word	0x00001780
        /*0190*/ 	.word	0x000000ff
        /*0194*/ 	.word	0xfffffff8
        /*0198*/ 	.short	0x010a
        /*019a*/ 	.byte	0x2b
	.zero		1


	//   ....[13]....
        /*019c*/ 	.word	0x00001940
        /*01a0*/ 	.word	0x00000003
        /*01a4*/ 	.word	0x00000000
        /*01a8*/ 	.short	0x010a
        /*01aa*/ 	.byte	0x3f
	.zero		1


	//   ....[14]....
        /*01ac*/ 	.word	0x00001980
        /*01b0*/ 	.word	0x00000003
        /*01b4*/ 	.word	0x00000000
        /*01b8*/ 	.short	0x010a
        /*01ba*/ 	.byte	0x3f
	.zero		1


	//   ....[15]....
        /*01bc*/ 	.word	0x00001e40
        /*01c0*/ 	.word	0x000000ff
        /*01c4*/ 	.word	0x00000000
        /*01c8*/ 	.short	0x010a
        /*01ca*/ 	.byte	0x04
	.zero		1


	//   ....[16]....
        /*01cc*/ 	.word	0x00001e80
        /*01d0*/ 	.word	0x000000ff
        /*01d4*/ 	.word	0x00000000
        /*01d8*/ 	.short	0x010a
        /*01da*/ 	.byte	0x04
	.zero		1


	//   ....[17]....
        /*01dc*/ 	.word	0x000022a0
        /*01e0*/ 	.word	0x00000005
        /*01e4*/ 	.word	0x00000000
        /*01e8*/ 	.short	0x0101
        /*01ea*/ 	.byte	0x3f
	.zero		1


	//   ....[18]....
        /*01ec*/ 	.word	0x000023b0
        /*01f0*/ 	.word	0x00000003
        /*01f4*/ 	.word	0x00000000
        /*01f8*/ 	.short	0x0101
        /*01fa*/ 	.byte	0x30
	.zero		1


	//   ....[19]....
        /*01fc*/ 	.word	0x000024b0
        /*0200*/ 	.word	0x00000003
        /*0204*/ 	.word	0x00000000
        /*0208*/ 	.short	0x0101
        /*020a*/ 	.byte	0x3f
	.zero		1


	//   ....[20]....
        /*020c*/ 	.word	0x00002530
        /*0210*/ 	.word	0x000000ff
        /*0214*/ 	.word	0x00000008
        /*0218*/ 	.short	0x010a
        /*021a*/ 	.byte	0x2b
	.zero		1


	//   ....[21]....
        /*021c*/ 	.word	0x00004880
        /*0220*/ 	.word	0x00000000
        /*0224*/ 	.word	0x00000000
        /*0228*/ 	.short	0x0101
        /*022a*/ 	.byte	0x30
	.zero		1


	//   ....[22]....
        /*022c*/ 	.word	0x000051b0
        /*0230*/ 	.word	0x0000000e
        /*0234*/ 	.word	0x00000018
        /*0238*/ 	.short	0x010a
        /*023a*/ 	.byte	0x3f
	.zero		1


	//   ....[23]....
        /*023c*/ 	.word	0x00005660
        /*0240*/ 	.word	0x00000006
        /*0244*/ 	.word	0x00000068
        /*0248*/ 	.short	0x0101
        /*024a*/ 	.byte	0x3f
	.zero		1


	//   ....[24]....
        /*024c*/ 	.word	0x00005d80
        /*0250*/ 	.word	0x00000007
        /*0254*/ 	.word	0x00000000
        /*0258*/ 	.short	0x010a
        /*025a*/ 	.byte	0x3f
	.zero		1


	//   ....[25]....
        /*025c*/ 	.word	0x00005e00
        /*0260*/ 	.word	0x00000004
        /*0264*/ 	.word	0x00000000
        /*0268*/ 	.short	0x010a
        /*026a*/ 	.byte	0x3f
	.zero		1


	//   ....[26]....
        /*026c*/ 	.word	0x00005e90
        /*0270*/ 	.word	0x00000005
        /*0274*/ 	.word	0x00000000
        /*0278*/ 	.short	0x010a
        /*027a*/ 	.byte	0x3f
	.zero		1


	//   ....[27]....
        /*027c*/ 	.word	0x00005f00
        /*0280*/ 	.word	0x00000003
        /*0284*/ 	.word	0xfffffff8
        /*0288*/ 	.short	0x010a
        /*028a*/ 	.byte	0x3f
	.zero		1


	//   ....[28]....
        /*028c*/ 	.word	0x00005f50
        /*0290*/ 	.word	0x00000003
        /*0294*/ 	.word	0x00000000
        /*0298*/ 	.short	0x010a
        /*029a*/ 	.byte	0x3f
	.zero		1


	//   ....[29]....
        /*029c*/ 	.word	0x00005fb0
        /*02a0*/ 	.word	0x00000005
        /*02a4*/ 	.word	0x00000000
        /*02a8*/ 	.short	0x010a
        /*02aa*/ 	.byte	0x3f
	.zero		1


	//   ....[30]....
        /*02ac*/ 	.word	0x00006010
        /*02b0*/ 	.word	0x00000003
        /*02b4*/ 	.word	0x00000008
        /*02b8*/ 	.short	0x010a
        /*02ba*/ 	.byte	0x3f
	.zero		1


	//   ....[31]....
        /*02bc*/ 	.word	0x000060e0
        /*02c0*/ 	.word	0x0000000e
        /*02c4*/ 	.word	0x00000018
        /*02c8*/ 	.short	0x010a
        /*02ca*/ 	.byte	0x3f
	.zero		1


	//   ....[32]....
        /*02cc*/ 	.word	0x000061b0
        /*02d0*/ 	.word	0x00000007
        /*02d4*/ 	.word	0x00000000
        /*02d8*/ 	.short	0x010a
        /*02da*/ 	.byte	0x3f
	.zero		1


	//   ....[33]....
        /*02dc*/ 	.word	0x00006200
        /*02e0*/ 	.word	0x00000004
        /*02e4*/ 	.word	0x00000000
        /*02e8*/ 	.short	0x010a
        /*02ea*/ 	.byte	0x3f
	.zero		1


	//----- nvinfo : EIATTR_NUM_MBARRIERS
	.align		4
.L_37:
        /*02ec*/ 	.byte	0x03, 0x38
        /*02ee*/ 	.short	0x000c


	//----- nvinfo : EIATTR_EXIT_INSTR_OFFSETS
	.align		4
        /*02f0*/ 	.byte	0x04, 0x1c
        /*02f2*/ 	.short	(.L_39 - .L_38)


	//   ....[0]....
.L_38:
        /*02f4*/ 	.word	0x00001360


	//   ....[1]....
        /*02f8*/ 	.word	0x000013c0


	//   ....[2]....
        /*02fc*/ 	.word	0x00004ea0


	//   ....[3]....
        /*0300*/ 	.word	0x00004ed0


	//   ....[4]....
        /*0304*/ 	.word	0x00005ee0


	//----- nvinfo : EIATTR_MAX_THREADS
	.align		4
.L_39:
        /*0308*/ 	.byte	0x04, 0x05
        /*030a*/ 	.short	(.L_41 - .L_40)
.L_40:
        /*030c*/ 	.word	0x00000180
        /*0310*/ 	.word	0x00000001
        /*0314*/ 	.word	0x00000001


	//----- nvinfo : EIATTR_CRS_STACK_SIZE
	.align		4
.L_41:
        /*0318*/ 	.byte	0x04, 0x1e
        /*031a*/ 	.short	(.L_43 - .L_42)
.L_42:
        /*031c*/ 	.word	0x00000000


	//----- nvinfo : EIATTR_CBANK_PARAM_SIZE
	.align		4
.L_43:
        /*0320*/ 	.byte	0x03, 0x19
        /*0322*/ 	.short	0x0470


	//----- nvinfo : EIATTR_PARAM_CBANK
	.align		4
        /*0324*/ 	.byte	0x04, 0x0a
        /*0326*/ 	.short	(.L_45 - .L_44)
	.align		4
.L_44:
        /*0328*/ 	.word	index@(.nv.constant0._ZN7cutlass13device_kernelINS_4gemm6kernel13GemmUniversalIN4cute5tupleIJiiiiEEENS1_10collective13CollectiveMmaINS1_34MainloopSm90TmaGmmaWarpSpecializedILi3ENS5_IJNS4_1CILi1EEENSA_ILi2EEESB_EEENS1_32KernelTmaWarpSpecializedPingpongEEENS5_IJNSA_ILi64EEESG_SG_EEENS_10tfloat32_tENS5_IJlSB_lEEESI_SJ_NS4_8TiledMMAINS4_8MMA_AtomIJNS4_4SM904GMMA29MMA_64x64x8_F32TF32TF32_SS_TNILNSN_7ScaleInE1ELSP_1EEEEEENS4_6LayoutINS5_IJSB_SB_SB_EEENS5_IJNSA_ILi0EEESU_SU_EEEEENS5_IJNS4_10UnderscoreESX_SX_EEEEENS4_23SM90_TMA_LOAD_MULTICASTENS4_14ComposedLayoutINS4_7SwizzleILi3ELi4ELi3EEENS4_18smem_ptr_flag_bitsILi32EEENSS_INS5_IJNSA_ILi8EEENSA_ILi32EEEEEENS5_IJS17_SB_EEEEEEEvNS4_8identityENS4_13SM90_TMA_LOADES1B_vS1C_EENS_8epilogue10collective6detail29Sm90TmaWarpSpecializedAdapterINS1G_15DefaultEpilogueISI_SJ_SJ_NS1F_6thread17LinearCombinationISI_Li1EffLNS1K_9ScaleType4KindE0ELNS_15FloatRoundStyleE2ESI_EENS1_15EpilogueDefaultEEEEEvvEEEEvNT_6ParamsE)
        /*032c*/ 	.short	0x0210
        /*032e*/ 	.short	0x0470


	//----- nvinfo : EIATTR_SW_WAR
	.align		4
.L_45:
        /*0330*/ 	.byte	0x04, 0x36
        /*0332*/ 	.short	(.L_47 - .L_46)
.L_46:
        /*0334*/ 	.word	0x00000008
.L_47:


//--------------------- .nv.callgraph             --------------------------
	.section	.nv.callgraph,"",@"SHT_CUDA_CALLGRAPH"
	.align	4
	.sectionentsize	8
	.align		4
        /*0000*/ 	.word	0x00000000
	.align		4
        /*0004*/ 	.word	0xffffffff
	.align		4
        /*0008*/ 	.word	index@(_ZN7cutlass13device_kernelINS_4gemm6kernel13GemmUniversalIN4cute5tupleIJiiiiEEENS1_10collective13CollectiveMmaINS1_34MainloopSm90TmaGmmaWarpSpecializedILi3ENS5_IJNS4_1CILi1EEENSA_ILi2EEESB_EEENS1_32KernelTmaWarpSpecializedPingpongEEENS5_IJNSA_ILi64EEESG_SG_EEENS_10tfloat32_tENS5_IJlSB_lEEESI_SJ_NS4_8TiledMMAINS4_8MMA_AtomIJNS4_4SM904GMMA29MMA_64x64x8_F32TF32TF32_SS_TNILNSN_7ScaleInE1ELSP_1EEEEEENS4_6LayoutINS5_IJSB_SB_SB_EEENS5_IJNSA_ILi0EEESU_SU_EEEEENS5_IJNS4_10UnderscoreESX_SX_EEEEENS4_23SM90_TMA_LOAD_MULTICASTENS4_14ComposedLayoutINS4_7SwizzleILi3ELi4ELi3EEENS4_18smem_ptr_flag_bitsILi32EEENSS_INS5_IJNSA_ILi8EEENSA_ILi32EEEEEENS5_IJS17_SB_EEEEEEEvNS4_8identityENS4_13SM90_TMA_LOADES1B_vS1C_EENS_8epilogue10collective6detail29Sm90TmaWarpSpecializedAdapterINS1G_15DefaultEpilogueISI_SJ_SJ_NS1F_6thread17LinearCombinationISI_Li1EffLNS1K_9ScaleType4KindE0ELNS_15FloatRoundStyleE2ESI_EENS1_15EpilogueDefaultEEEEEvvEEEEvNT_6ParamsE)
	.align		4
        /*000c*/ 	.word	index@(__assertfail)
	.align		4
        /*0010*/ 	.word	0x00000000
	.align		4
        /*0014*/ 	.word	0xfffffffe
	.align		4
        /*0018*/ 	.word	0x00000000
	.align		4
        /*001c*/ 	.word	0xfffffffd
	.align		4
        /*0020*/ 	.word	0x00000000
	.align		4
        /*0024*/ 	.word	0xfffffffc


//--------------------- .nv.constant4             --------------------------
	.section	.nv.constant4,"a",@progbits
	.align	8
	.align		8
.nv.constant4:
        /*0000*/ 	.dword	__assertfail
	.align		8
        /*0008*/ 	.dword	__unnamed_1
	.align		8
        /*0010*/ 	.dword	_ZN39_INTERNAL_42e0d9e9_4_k_cu_4d7aec27_59914cuda3std3__45__cpo5beginE
	.align		8
        /*0018*/ 	.dword	_ZN39_INTERNAL_42e0d9e9_4_k_cu_4d7aec27_59914cuda3std3__45__cpo3endE
	.align		8
        /*0020*/ 	.dword	_ZN39_INTERNAL_42e0d9e9_4_k_cu_4d7aec27_59914cuda3std3__45__cpo6cbeginE
	.align		8
        /*0028*/ 	.dword	_ZN39_INTERNAL_42e0d9e9_4_k_cu_4d7aec27_59914cuda3std3__45__cpo4cendE
	.align		8
        /*0030*/ 	.dword	_ZN39_INTERNAL_42e0d9e9_4_k_cu_4d7aec27_59914cuda3std3__441_GLOBAL__N__42e0d9e9_4_k_cu_4d7aec27_59916ignoreE
	.align		8
        /*0038*/ 	.dword	_ZN39_INTERNAL_42e0d9e9_4_k_cu_4d7aec27_59914cuda3std3__419piecewise_constructE
	.align		8
        /*0040*/ 	.dword	_ZN39_INTERNAL_42e0d9e9_4_k_cu_4d7aec27_59914cuda3std3__48in_placeE
	.align		8
        /*0048*/ 	.dword	_ZN39_INTERNAL_42e0d9e9_4_k_cu_4d7aec27_59914cuda3std6ranges3__45__cpo4swapE
	.align		8
        /*0050*/ 	.dword	_ZN39_INTERNAL_42e0d9e9_4_k_cu_4d7aec27_59914cuda3std6ranges3__45__cpo9iter_moveE
	.align		8
        /*0058*/ 	.dword	_ZN39_INTERNAL_42e0d9e9_4_k_cu_4d7aec27_59914cute7productE
	.align		8
        /*0060*/ 	.dword	_ZN39_INTERNAL_42e0d9e9_4_k_cu_4d7aec27_59914cute1_E
	.align		8
        /*0068*/ 	.dword	$str$22
	.align		8
        /*0070*/ 	.dword	$str$23


//--------------------- .text._ZN7cutlass13device_kernelINS_4gemm6kernel13GemmUniversalIN4cute5tupleIJiiiiEEENS1_10collective13CollectiveMmaINS1_34MainloopSm90TmaGmmaWarpSpecializedILi3ENS5_IJNS4_1CILi1EEENSA_ILi2EEESB_EEENS1_32KernelTmaWarpSpecializedPingpongEEENS5_IJNSA_ILi64EEESG_SG_EEENS_10tfloat32_tENS5_IJlSB_lEEESI_SJ_NS4_8TiledMMAINS4_8MMA_AtomIJNS4_4SM904GMMA29MMA_64x64x8_F32TF32TF32_SS_TNILNSN_7ScaleInE1ELSP_1EEEEEENS4_6LayoutINS5_IJSB_SB_SB_EEENS5_IJNSA_ILi0EEESU_SU_EEEEENS5_IJNS4_10UnderscoreESX_SX_EEEEENS4_23SM90_TMA_LOAD_MULTICASTENS4_14ComposedLayoutINS4_7SwizzleILi3ELi4ELi3EEENS4_18smem_ptr_flag_bitsILi32EEENSS_INS5_IJNSA_ILi8EEENSA_ILi32EEEEEENS5_IJS17_SB_EEEEEEEvNS4_8identityENS4_13SM90_TMA_LOADES1B_vS1C_EENS_8epilogue10collective6detail29Sm90TmaWarpSpecializedAdapterINS1G_15DefaultEpilogueISI_SJ_SJ_NS1F_6thread17LinearCombinationISI_Li1EffLNS1K_9ScaleType4KindE0ELNS_15FloatRoundStyleE2ESI_EENS1_15EpilogueDefaultEEEEEvvEEEEvNT_6ParamsE --------------------------
	.section	.text._ZN7cutlass13device_kernelINS_4gemm6kernel13GemmUniversalIN4cute5tupleIJiiiiEEENS1_10collective13CollectiveMmaINS1_34MainloopSm90TmaGmmaWarpSpecializedILi3ENS5_IJNS4_1CILi1EEENSA_ILi2EEESB_EEENS1_32KernelTmaWarpSpecializedPingpongEEENS5_IJNSA_ILi64EEESG_SG_EEENS_10tfloat32_tENS5_IJlSB_lEEESI_SJ_NS4_8TiledMMAINS4_8MMA_AtomIJNS4_4SM904GMMA29MMA_64x64x8_F32TF32TF32_SS_TNILNSN_7ScaleInE1ELSP_1EEEEEENS4_6LayoutINS5_IJSB_SB_SB_EEENS5_IJNSA_ILi0EEESU_SU_EEEEENS5_IJNS4_10UnderscoreESX_SX_EEEEENS4_23SM90_TMA_LOAD_MULTICASTENS4_14ComposedLayoutINS4_7SwizzleILi3ELi4ELi3EEENS4_18smem_ptr_flag_bitsILi32EEENSS_INS5_IJNSA_ILi8EEENSA_ILi32EEEEEENS5_IJS17_SB_EEEEEEEvNS4_8identityENS4_13SM90_TMA_LOADES1B_vS1C_EENS_8epilogue10collective6detail29Sm90TmaWarpSpecializedAdapterINS1G_15DefaultEpilogueISI_SJ_SJ_NS1F_6thread17LinearCombinationISI_Li1EffLNS1K_9ScaleType4KindE0ELNS_15FloatRoundStyleE2ESI_EENS1_15EpilogueDefaultEEEEEvvEEEEvNT_6ParamsE,"ax",@progbits
	.align	128
.text._ZN7cutlass13device_kernelINS_4gemm6kernel13GemmUniversalIN4cute5tupleIJiiiiEEENS1_10collective13CollectiveMmaINS1_34MainloopSm90TmaGmmaWarpSpecializedILi3ENS5_IJNS4_1CILi1EEENSA_ILi2EEESB_EEENS1_32KernelTmaWarpSpecializedPingpongEEENS5_IJNSA_ILi64EEESG_SG_EEENS_10tfloat32_tENS5_IJlSB_lEEESI_SJ_NS4_8TiledMMAINS4_8MMA_AtomIJNS4_4SM904GMMA29MMA_64x64x8_F32TF32TF32_SS_TNILNSN_7ScaleInE1ELSP_1EEEEEENS4_6LayoutINS5_IJSB_SB_SB_EEENS5_IJNSA_ILi0EEESU_SU_EEEEENS5_IJNS4_10UnderscoreESX_SX_EEEEENS4_23SM90_TMA_LOAD_MULTICASTENS4_14ComposedLayoutINS4_7SwizzleILi3ELi4ELi3EEENS4_18smem_ptr_flag_bitsILi32EEENSS_INS5_IJNSA_ILi8EEENSA_ILi32EEEEEENS5_IJS17_SB_EEEEEEEvNS4_8identityENS4_13SM90_TMA_LOADES1B_vS1C_EENS_8epilogue10collective6detail29Sm90TmaWarpSpecializedAdapterINS1G_15DefaultEpilogueISI_SJ_SJ_NS1F_6thread17LinearCombinationISI_Li1EffLNS1K_9ScaleType4KindE0ELNS_15FloatRoundStyleE2ESI_EENS1_15EpilogueDefaultEEEEEvvEEEEvNT_6ParamsE:
        .type           _ZN7cutlass13device_kernelINS_4gemm6kernel13GemmUniversalIN4cute5tupleIJiiiiEEENS1_10collective13CollectiveMmaINS1_34MainloopSm90TmaGmmaWarpSpecializedILi3ENS5_IJNS4_1CILi1EEENSA_ILi2EEESB_EEENS1_32KernelTmaWarpSpecializedPingpongEEENS5_IJNSA_ILi64EEESG_SG_EEENS_10tfloat32_tENS5_IJlSB_lEEESI_SJ_NS4_8TiledMMAINS4_8MMA_AtomIJNS4_4SM904GMMA29MMA_64x64x8_F32TF32TF32_SS_TNILNSN_7ScaleInE1ELSP_1EEEEEENS4_6LayoutINS5_IJSB_SB_SB_EEENS5_IJNSA_ILi0EEESU_SU_EEEEENS5_IJNS4_10UnderscoreESX_SX_EEEEENS4_23SM90_TMA_LOAD_MULTICASTENS4_14ComposedLayoutINS4_7SwizzleILi3ELi4ELi3EEENS4_18smem_ptr_flag_bitsILi32EEENSS_INS5_IJNSA_ILi8EEENSA_ILi32EEEEEENS5_IJS17_SB_EEEEEEEvNS4_8identityENS4_13SM90_TMA_LOADES1B_vS1C_EENS_8epilogue10collective6detail29Sm90TmaWarpSpecializedAdapterINS1G_15DefaultEpilogueISI_SJ_SJ_NS1F_6thread17LinearCombinationISI_Li1EffLNS1K_9ScaleType4KindE0ELNS_15FloatRoundStyleE2ESI_EENS1_15EpilogueDefaultEEEEEvvEEEEvNT_6ParamsE,@function
        .size           _ZN7cutlass13device_kernelINS_4gemm6kernel13GemmUniversalIN4cute5tupleIJiiiiEEENS1_10collective13CollectiveMmaINS1_34MainloopSm90TmaGmmaWarpSpecializedILi3ENS5_IJNS4_1CILi1EEENSA_ILi2EEESB_EEENS1_32KernelTmaWarpSpecializedPingpongEEENS5_IJNSA_ILi64EEESG_SG_EEENS_10tfloat32_tENS5_IJlSB_lEEESI_SJ_NS4_8TiledMMAINS4_8MMA_AtomIJNS4_4SM904GMMA29MMA_64x64x8_F32TF32TF32_SS_TNILNSN_7ScaleInE1ELSP_1EEEEEENS4_6LayoutINS5_IJSB_SB_SB_EEENS5_IJNSA_ILi0EEESU_SU_EEEEENS5_IJNS4_10UnderscoreESX_SX_EEEEENS4_23SM90_TMA_LOAD_MULTICASTENS4_14ComposedLayoutINS4_7SwizzleILi3ELi4ELi3EEENS4_18smem_ptr_flag_bitsILi32EEENSS_INS5_IJNSA_ILi8EEENSA_ILi32EEEEEENS5_IJS17_SB_EEEEEEEvNS4_8identityENS4_13SM90_TMA_LOADES1B_vS1C_EENS_8epilogue10collective6detail29Sm90TmaWarpSpecializedAdapterINS1G_15DefaultEpilogueISI_SJ_SJ_NS1F_6thread17LinearCombinationISI_Li1EffLNS1K_9ScaleType4KindE0ELNS_15FloatRoundStyleE2ESI_EENS1_15EpilogueDefaultEEEEEvvEEEEvNT_6ParamsE,(.L_x_135 - _ZN7cutlass13device_kernelINS_4gemm6kernel13GemmUniversalIN4cute5tupleIJiiiiEEENS1_10collective13CollectiveMmaINS1_34MainloopSm90TmaGmmaWarpSpecializedILi3ENS5_IJNS4_1CILi1EEENSA_ILi2EEESB_EEENS1_32KernelTmaWarpSpecializedPingpongEEENS5_IJNSA_ILi64EEESG_SG_EEENS_10tfloat32_tENS5_IJlSB_lEEESI_SJ_NS4_8TiledMMAINS4_8MMA_AtomIJNS4_4SM904GMMA29MMA_64x64x8_F32TF32TF32_SS_TNILNSN_7ScaleInE1ELSP_1EEEEEENS4_6LayoutINS5_IJSB_SB_SB_EEENS5_IJNSA_ILi0EEESU_SU_EEEEENS5_IJNS4_10UnderscoreESX_SX_EEEEENS4_23SM90_TMA_LOAD_MULTICASTENS4_14ComposedLayoutINS4_7SwizzleILi3ELi4ELi3EEENS4_18smem_ptr_flag_bitsILi32EEENSS_INS5_IJNSA_ILi8EEENSA_ILi32EEEEEENS5_IJS17_SB_EEEEEEEvNS4_8identityENS4_13SM90_TMA_LOADES1B_vS1C_EENS_8epilogue10collective6detail29Sm90TmaWarpSpecializedAdapterINS1G_15DefaultEpilogueISI_SJ_SJ_NS1F_6thread17LinearCombinationISI_Li1EffLNS1K_9ScaleType4KindE0ELNS_15FloatRoundStyleE2ESI_EENS1_15EpilogueDefaultEEEEEvvEEEEvNT_6ParamsE)
        .other          _ZN7cutlass13device_kernelINS_4gemm6kernel13GemmUniversalIN4cute5tupleIJiiiiEEENS1_10collective13CollectiveMmaINS1_34MainloopSm90TmaGmmaWarpSpecializedILi3ENS5_IJNS4_1CILi1EEENSA_ILi2EEESB_EEENS1_32KernelTmaWarpSpecializedPingpongEEENS5_IJNSA_ILi64EEESG_SG_EEENS_10tfloat32_tENS5_IJlSB_lEEESI_SJ_NS4_8TiledMMAINS4_8MMA_AtomIJNS4_4SM904GMMA29MMA_64x64x8_F32TF32TF32_SS_TNILNSN_7ScaleInE1ELSP_1EEEEEENS4_6LayoutINS5_IJSB_SB_SB_EEENS5_IJNSA_ILi0EEESU_SU_EEEEENS5_IJNS4_10UnderscoreESX_SX_EEEEENS4_23SM90_TMA_LOAD_MULTICASTENS4_14ComposedLayoutINS4_7SwizzleILi3ELi4ELi3EEENS4_18smem_ptr_flag_bitsILi32EEENSS_INS5_IJNSA_ILi8EEENSA_ILi32EEEEEENS5_IJS17_SB_EEEEEEEvNS4_8identityENS4_13SM90_TMA_LOADES1B_vS1C_EENS_8epilogue10collective6detail29Sm90TmaWarpSpecializedAdapterINS1G_15DefaultEpilogueISI_SJ_SJ_NS1F_6thread17LinearCombinationISI_Li1EffLNS1K_9ScaleType4KindE0ELNS_15FloatRoundStyleE2ESI_EENS1_15EpilogueDefaultEEEEEvvEEEEvNT_6ParamsE,@"STO_CUDA_ENTRY STV_DEFAULT"
_ZN7cutlass13device_kernelINS_4gemm6kernel13GemmUniversalIN4cute5tupleIJiiiiEEENS1_10collective13CollectiveMmaINS1_34MainloopSm90TmaGmmaWarpSpecializedILi3ENS5_IJNS4_1CILi1EEENSA_ILi2EEESB_EEENS1_32KernelTmaWarpSpecializedPingpongEEENS5_IJNSA_ILi64EEESG_SG_EEENS_10tfloat32_tENS5_IJlSB_lEEESI_SJ_NS4_8TiledMMAINS4_8MMA_AtomIJNS4_4SM904GMMA29MMA_64x64x8_F32TF32TF32_SS_TNILNSN_7ScaleInE1ELSP_1EEEEEENS4_6LayoutINS5_IJSB_SB_SB_EEENS5_IJNSA_ILi0EEESU_SU_EEEEENS5_IJNS4_10UnderscoreESX_SX_EEEEENS4_23SM90_TMA_LOAD_MULTICASTENS4_14ComposedLayoutINS4_7SwizzleILi3ELi4ELi3EEENS4_18smem_ptr_flag_bitsILi32EEENSS_INS5_IJNSA_ILi8EEENSA_ILi32EEEEEENS5_IJS17_SB_EEEEEEEvNS4_8identityENS4_13SM90_TMA_LOADES1B_vS1C_EENS_8epilogue10collective6detail29Sm90TmaWarpSpecializedAdapterINS1G_15DefaultEpilogueISI_SJ_SJ_NS1F_6thread17LinearCombinationISI_Li1EffLNS1K_9ScaleType4KindE0ELNS_15FloatRoundStyleE2ESI_EENS1_15EpilogueDefaultEEEEEvvEEEEvNT_6ParamsE:
[----:B------:R-:W0:Y:S02]  /*0000*/  LDC R1, c[0x0][0x28] ;  /* 0x00000a00ff017b82 */ /* 0x000e240000000800 */
[----:B0-----:R-:W-:Y:S01]  /*0010*/  VIADD R1, R1, 0xfffffff8 ;  /* 0xfffffff801017836 */ /* 0x001fe20000000000 */
[----:B------:R-:W0:Y:S01]  /*0020*/  S2R R4, SR_TID.X ;  /* 0x0000000000047919 */ /* 0x000e220000002100 */
[----:B------:R-:W-:Y:S01]  /*0030*/  ELECT P0, URZ, PT ;  /* 0x00000000003f782f */ /* 0x000fe20003800000 */
[----:B------:R-:W-:Y:S01]  /*0040*/  BSSY B0, `(.L_x_0) ;  /* 0x000000f000007945 */ /* 0x000fe20003800000 */
[--C-:B0-----:R-:W-:Y:S02]  /*0050*/  SHF.R.U32.HI R0, RZ, 0x5, R4.reuse ;  /* 0x00000005ff007819 */ /* 0x101fe40000011604 */
[----:B------:R-:W-:-:S03]  /*0060*/  SHF.R.U32.HI R7, RZ, 0x7, R4 ;  /* 0x00000007ff077819 */ /* 0x000fc60000011604 */
[----:B------:R-:W0:Y:S04]  /*0070*/  SHFL.IDX PT, R2, R0, RZ, 0x1f ;  /* 0x00001fff00027589 */ /* 0x000e2800000e0000 */
[----:B------:R1:W2:Y:S01]  /*0080*/  SHFL.IDX PT, R8, R7, RZ, 0x1f ;  /* 0x00001fff07087589 */ /* 0x0002a200000e0000 */
[----:B0-----:R-:W-:-:S13]  /*0090*/  ISETP.NE.OR P0, PT, R2, RZ, !P0 ;  /* 0x000000ff0200720c */ /* 0x001fda0004705670 */
[----:B-12---:R-:W-:Y:S05]  /*00a0*/  @P0 BRA `(.L_x_1) ;  /* 0x0000000000200947 */ /* 0x006fea0003800000 */
[----:B------:R-:W-:Y:S02]  /*00b0*/  ULDC.64 UR4, c[0x0][0x198] ;  /* 0x0000660000047ab9 */ /* 0x000fe40000000a00 */
[----:B------:R-:W-:Y:S02]  /*00c0*/  UIADD3 UR6, UP0, UR4, 0xf0, URZ ;  /* 0x000000f004067890 */ /* 0x000fe4000ff1e03f */
[----:B------:R-:W-:Y:S02]  /*00d0*/  UIADD3 UR4, UP1, UR4, 0x1f0, URZ ;  /* 0x000001f004047890 */ /* 0x000fe4000ff3e03f */
[----:B------:R-:W-:Y:S02]  /*00e0*/  UIADD3.X UR7, URZ, UR5, URZ, UP0, !UPT ;  /* 0x000000053f077290 */ /* 0x000fe400087fe43f */
[----:B------:R-:W-:-:S07]  /*00f0*/  UIADD3.X UR5, URZ, UR5, URZ, UP1, !UPT ;  /* 0x000000053f057290 */ /* 0x000fce0008ffe43f */
[----:B------:R0:W-:Y:S02]  /*0100*/  UTMACCTL.PF [UR6] ;  /* 0x00000000060079b9 */ /* 0x0001e40008040000 */
[----:B------:R0:W-:Y:S02]  /*0110*/  UTMACCTL.PF [UR4] ;  /* 0x00000000040079b9 */ /* 0x0001e40008040000 */
[----:B0-----:R-:W-:Y:S01]  /*0120*/  NOP ;  /* 0x0000000000007918 */ /* 0x001fe20000000000 */
.L_x_1:
[----:B------:R-:W-:Y:S05]  /*0130*/  BSYNC B0 ;  /* 0x0000000000007941 */ /* 0x000fea0003800000 */
.L_x_0:
[----:B------:R-:W0:Y:S01]  /*0140*/  SHFL.IDX PT, R9, R0, RZ, 0x1f ;  /* 0x00001fff00097589 */ /* 0x000e2200000e0000 */
[----:B------:R-:W-:Y:S02]  /*0150*/  SHF.R.S32.HI R3, RZ, 0x1f, R4 ;  /* 0x0000001fff037819 */ /* 0x000fe40000011404 */
[----:B0-----:R-:W-:-:S13]  /*0160*/  ISETP.NE.AND P0, PT, R9, RZ, PT ;  /* 0x000000ff0900720c */ /* 0x001fda0003f05270 */
[----:B------:R-:W-:Y:S05]  /*0170*/  @P0 BRA `(.L_x_2) ;  /* 0x0000000000500947 */ /* 0x000fea0003800000 */
[----:B------:R-:W0:Y:S01]  /*0180*/  S2UR UR8, SR_CgaCtaId ;  /* 0x00000000000879c3 */ /* 0x000e220000008800 */
[----:B------:R-:W-:Y:S01]  /*0190*/  UMOV UR4, 0x400 ;  /* 0x0000040000047882 */ /* 0x000fe20000000000 */
[----:B------:R-:W-:Y:S01]  /*01a0*/  UMOV UR5, 0x1 ;  /* 0x0000000100057882 */ /* 0x000fe20000000000 */
[----:B------:R-:W-:Y:S01]  /*01b0*/  UMOV UR6, 0x2 ;  /* 0x0000000200067882 */ /* 0x000fe20000000000 */
[----:B------:R-:W-:Y:S01]  /*01c0*/  ELECT P0, URZ, PT ;  /* 0x00000000003f782f */ /* 0x000fe20003800000 */
[----:B------:R-:W-:-:S04]  /*01d0*/  UIADD3 UR6, -UR6, 0x100000, URZ ;  /* 0x0010000006067890 */ /* 0x000fc8000fffe13f */
[----:B------:R-:W-:Y:S02]  /*01e0*/  USHF.L.U32 UR7, UR6, 0xb, URZ ;  /* 0x0000000b06077899 */ /* 0x000fe4000800063f */
[----:B------:R-:W-:Y:S02]  /*01f0*/  USHF.L.U32 UR6, UR6, 0x1, URZ ;  /* 0x0000000106067899 */ /* 0x000fe4000800063f */
[----:B0-----:R-:W-:Y:S02]  /*0200*/  ULEA UR8, UR8, UR4, 0x18 ;  /* 0x0000000408087291 */ /* 0x001fe4000f8ec03f */
[----:B------:R-:W-:-:S04]  /*0210*/  UIADD3 UR4, -UR5, 0x100000, URZ ;  /* 0x0010000005047890 */ /* 0x000fc8000fffe13f */
[----:B------:R-:W-:Y:S02]  /*0220*/  USHF.L.U32 UR5, UR4, 0xb, URZ ;  /* 0x0000000b04057899 */ /* 0x000fe4000800063f */
[----:B------:R-:W-:Y:S01]  /*0230*/  USHF.L.U32 UR4, UR4, 0x1, URZ ;  /* 0x0000000104047899 */ /* 0x000fe2000800063f */
[----:B------:R-:W0:Y:S11]  /*0240*/  FENCE.VIEW.ASYNC.S ;  /* 0x00000000000073c6 */ /* 0x000e360000000000 */
[----:B0-----:R0:W1:Y:S01]  /*0250*/  SYNCS.EXCH.64 URZ, [UR8], UR4 ;  /* 0x00000004083f75b2 */ /* 0x0010620008000100 */
[----:B------:R0:W2:Y:S01]  /*0260*/  SYNCS.EXCH.64 URZ, [UR8+0x18], UR6 ;  /* 0x00001806083f75b2 */ /* 0x0000a20008000100 */
[----:B------:R0:W3:Y:S01]  /*0270*/  SYNCS.EXCH.64 URZ, [UR8+0x8], UR4 ;  /* 0x00000804083f75b2 */ /* 0x0000e20008000100 */
[----:B------:R0:W4:Y:S01]  /*0280*/  SYNCS.EXCH.64 URZ, [UR8+0x20], UR6 ;  /* 0x00002006083f75b2 */ /* 0x0001220008000100 */
[----:B------:R0:W0:Y:S01]  /*0290*/  SYNCS.EXCH.64 URZ, [UR8+0x10], UR4 ;  /* 0x00001004083f75b2 */ /* 0x0000220008000100 */
[----:B------:R0:W0:Y:S01]  /*02a0*/  SYNCS.EXCH.64 URZ, [UR8+0x28], UR6 ;  /* 0x00002806083f75b2 */ /* 0x0000220008000100 */
[----:B------:R-:W-:Y:S01]  /*02b0*/  NOP ;  /* 0x0000000000007918 */ /* 0x000fe20000000000 */
.L_x_2:
[----:B------:R-:W5:Y:S01]  /*02c0*/  SHFL.IDX PT, R12, R0, RZ, 0x1f ;  /* 0x00001fff000c7589 */ /* 0x000f6200000e0000 */
[----:B------:R-:W-:Y:S01]  /*02d0*/  LEA.HI R3, R3, R4, RZ, 0x7 ;  /* 0x0000000403037211 */ /* 0x000fe200078f38ff */
[----:B------:R-:W1:Y:S01]  /*02e0*/  S2UR UR12, SR_CTAID.X ;  /* 0x00000000000c79c3 */ /* 0x000e620000002500 */
[----:B------:R-:W-:Y:S01]  /*02f0*/  ELECT P0, URZ, PT ;  /* 0x00000000003f782f */ /* 0x000fe20003800000 */
[----:B------:R0:W2:Y:S01]  /*0300*/  SHFL.IDX PT, R11, R0, RZ, 0x1f ;  /* 0x00001fff000b7589 */ /* 0x0000a200000e0000 */
[----:B------:R-:W-:Y:S02]  /*0310*/  LOP3.LUT R3, R3, 0xffffff80, RZ, 0xc0, !PT ;  /* 0xffffff8003037812 */ /* 0x000fe400078ec0ff */
[----:B------:R-:W-:Y:S01]  /*0320*/  ELECT P1, URZ, PT ;  /* 0x00000000003f782f */ /* 0x000fe20003820000 */
[----:B------:R-:W-:Y:S01]  /*0330*/  NOP ;  /* 0x0000000000007918 */ /* 0x000fe20000000000 */
[----:B------:R-:W3:Y:S01]  /*0340*/  S2R R6, SR_CTAID.Y ;  /* 0x0000000000067919 */ /* 0x000ee20000002600 */
[----:B0-----:R-:W-:Y:S01]  /*0350*/  ULDC UR4, c[0x0][0x150] ;  /* 0x0000540000047ab9 */ /* 0x001fe20000000800 */
[----:B------:R-:W-:Y:S01]  /*0360*/  IMAD.IADD R5, R4, 0x1, -R3 ;  /* 0x0000000104057824 */ /* 0x000fe200078e0a03 */
[----:B------:R-:W0:Y:S01]  /*0370*/  LDC R25, c[0x0][0x148] ;  /* 0x00005200ff197b82 */ /* 0x000e220000000800 */
[----:B------:R-:W-:Y:S01]  /*0380*/  SHF.R.S32.HI R0, RZ, 0x1f, R9 ;  /* 0x0000001fff007819 */ /* 0x000fe20000011409 */
[----:B------:R-:W4:Y:S01]  /*0390*/  SHFL.IDX PT, R15, R7, RZ, 0x1f ;  /* 0x00001fff070f7589 */ /* 0x000f2200000e0000 */
[----:B------:R-:W-:Y:S01]  /*03a0*/  UMOV UR11, 0x80 ;  /* 0x00000080000b7882 */ /* 0x000fe20000000000 */
[----:B------:R-:W-:Y:S01]  /*03b0*/  SHF.R.S32.HI R20, RZ, 0x1f, R5 ;  /* 0x0000001fff147819 */ /* 0x000fe20000011405 */
[----:B------:R-:W-:Y:S01]  /*03c0*/  NOP ;  /* 0x0000000000007918 */ /* 0x000fe20000000000 */
[----:B------:R-:W-:Y:S01]  /*03d0*/  LEA.HI R0, R0, R9, RZ, 0x2 ;  /* 0x0000000900007211 */ /* 0x000fe200078f10ff */
[----:B------:R-:W-:Y:S01]  /*03e0*/  VIADD R35, R8, 0xffffffff ;  /* 0xffffffff08237836 */ /* 0x000fe20000000000 */
[----:B------:R-:W-:Y:S01]  /*03f0*/  LEA.HI R3, R20, R5, RZ, 0x3 ;  /* 0x0000000514037211 */ /* 0x000fe200078f18ff */
[----:B------:R-:W4:Y:S01]  /*0400*/  LDC R13, c[0x0][0x140] ;  /* 0x00005000ff0d7b82 */ /* 0x000f220000000800 */
[----:B------:R-:W-:-:S02]  /*0410*/  LOP3.LUT R0, R0, 0x3ffffffc, RZ, 0xc0, !PT ;  /* 0x3ffffffc00007812 */ /* 0x000fc400078ec0ff */
[--C-:B------:R-:W-:Y:S02]  /*0420*/  SHF.R.S32.HI R10, RZ, 0x3, R3.reuse ;  /* 0x00000003ff0a7819 */ /* 0x100fe40000011403 */
[----:B------:R-:W-:Y:S01]  /*0430*/  SHF.R.S32.HI R3, RZ, 0x1f, R3 ;  /* 0x0000001fff037819 */ /* 0x000fe20000011403 */
[----:B------:R-:W-:Y:S01]  /*0440*/  IMAD.IADD R0, R9, 0x1, -R0 ;  /* 0x0000000109007824 */ /* 0x000fe200078e0a00 */
[----:B-----5:R-:W-:Y:S02]  /*0450*/  ISETP.NE.OR P0, PT, R12, RZ, !P0 ;  /* 0x000000ff0c00720c */ /* 0x020fe40004705670 */
[----:B------:R-:W-:Y:S01]  /*0460*/  LEA.HI R3, R3, R10, RZ, 0x2 ;  /* 0x0000000a03037211 */ /* 0x000fe200078f10ff */
[----:B------:R-:W5:Y:S01]  /*0470*/  LDC R12, c[0x0][0x144] ;  /* 0x00005100ff0c7b82 */ /* 0x000f620000000800 */
[----:B--2---:R-:W-:Y:S02]  /*0480*/  ISETP.NE.OR P1, PT, R11, RZ, !P1 ;  /* 0x000000ff0b00720c */ /* 0x004fe40004f25670 */
[----:B------:R-:W-:-:S02]  /*0490*/  LOP3.LUT R11, R3, 0xfffffffc, RZ, 0xc0, !PT ;  /* 0xfffffffc030b7812 */ /* 0x000fc400078ec0ff */
[----:B------:R-:W-:Y:S02]  /*04a0*/  SHF.R.S32.HI R3, RZ, 0x1f, R2 ;  /* 0x0000001fff037819 */ /* 0x000fe40000011402 */
[----:B------:R-:W-:Y:S01]  /*04b0*/  ISETP.GE.U32.AND P5, PT, R35, 0x2, PT ;  /* 0x000000022300780c */ /* 0x000fe20003fa6070 */
[----:B------:R-:W-:Y:S01]  /*04c0*/  IMAD.IADD R11, R10, 0x1, -R11 ;  /* 0x000000010a0b7824 */ /* 0x000fe200078e0a0b */
[----:B-1----:R-:W-:Y:S01]  /*04d0*/  I2FP.F32.U32 R10, UR12 ;  /* 0x0000000c000a7c45 */ /* 0x002fe20008201000 */
[----:B------:R-:W-:Y:S01]  /*04e0*/  VOTEU.ALL UP0, P0 ;  /* 0x00000000003f7886 */ /* 0x000fe20000000000 */
[----:B---3--:R-:W-:Y:S01]  /*04f0*/  I2FP.F32.U32 R9, R6 ;  /* 0x0000000600097245 */ /* 0x008fe20000201000 */
[----:B------:R-:W-:Y:S01]  /*0500*/  IMAD R0, R0, 0x4, R11 ;  /* 0x0000000400007824 */ /* 0x000fe200078e020b */
[----:B------:R-:W-:Y:S01]  /*0510*/  LEA.HI R3, R3, R2, RZ, 0x2 ;  /* 0x0000000203037211 */ /* 0x000fe200078f10ff */
[----:B------:R-:W-:Y:S01]  /*0520*/  VOTEU.ALL UP1, P1 ;  /* 0x00000000003f7886 */ /* 0x000fe20000820000 */
[----:B------:R-:W-:Y:S01]  /*0530*/  FMUL R10, R10, UR4 ;  /* 0x000000040a0a7c20 */ /* 0x000fe20008400000 */
[----:B------:R-:W1:Y:S01]  /*0540*/  @!UP0 S2UR UR7, SR_CgaCtaId ;  /* 0x00000000000789c3 */ /* 0x000e620000008800 */
[----:B------:R-:W-:Y:S01]  /*0550*/  ULDC UR4, c[0x0][0x154] ;  /* 0x0000550000047ab9 */ /* 0x000fe20000000800 */
[----:B------:R-:W-:Y:S01]  /*0560*/  LOP3.LUT R3, R3, 0xfffffffc, RZ, 0xc0, !PT ;  /* 0xfffffffc03037812 */ /* 0x000fe200078ec0ff */
[----:B------:R-:W-:Y:S01]  /*0570*/  FMUL R9, R9, UR4 ;  /* 0x0000000409097c20 */ /* 0x000fe20008400000 */
[----:B------:R-:W-:Y:S01]  /*0580*/  UMOV UR4, 0x20 ;  /* 0x0000002000047882 */ /* 0x000fe20000000000 */
[----:B------:R-:W2:Y:S01]  /*0590*/  F2I.U32.TRUNC.NTZ R10, R10 ;  /* 0x0000000a000a7305 */ /* 0x000ea2000020f000 */
[----:B------:R-:W-:Y:S01]  /*05a0*/  @!UP0 UMOV UR6, 0x400 ;  /* 0x0000040000068882 */ /* 0x000fe20000000000 */
[----:B------:R-:W-:Y:S01]  /*05b0*/  IMAD.IADD R14, R2, 0x1, -R3 ;  /* 0x00000001020e7824 */ /* 0x000fe200078e0a03 */
[----:B------:R-:W3:Y:S01]  /*05c0*/  @!UP1 S2UR UR10, SR_CgaCtaId ;  /* 0x00000000000a99c3 */ /* 0x000ee20000008800 */
[----:B------:R-:W-:Y:S01]  /*05d0*/  IMAD.SHL.U32 R3, R0, 0x4, RZ ;  /* 0x0000000400037824 */ /* 0x000fe200078e00ff */
[----:B------:R-:W-:-:S04]  /*05e0*/  @!UP0 UIADD3 UR4, -UR4, 0x100000, URZ ;  /* 0x0010000004048890 */ /* 0x000fc8000fffe13f */
[----:B------:R-:W-:Y:S02]  /*05f0*/  @!UP0 USHF.L.U32 UR5, UR4, 0xb, URZ ;  /* 0x0000000b04058899 */ /* 0x000fe4000800063f */
[----:B------:R-:W-:Y:S01]  /*0600*/  @!UP0 USHF.L.U32 UR4, UR4, 0x1, URZ ;  /* 0x0000000104048899 */ /* 0x000fe2000800063f */
[----:B----4-:R-:W-:Y:S01]  /*0610*/  ISETP.EQ.U32.AND P3, PT, R13, 0x1, PT ;  /* 0x000000010d00780c */ /* 0x010fe20003f62070 */
[----:B------:R-:W-:Y:S01]  /*0620*/  @!UP1 UMOV UR9, 0x400 ;  /* 0x0000040000099882 */ /* 0x000fe20000000000 */
[----:B------:R-:W4:Y:S01]  /*0630*/  F2I.U32.TRUNC.NTZ R9, R9 ;  /* 0x0000000900097305 */ /* 0x000f22000020f000 */
[----:B------:R-:W-:Y:S01]  /*0640*/  LOP3.LUT R56, R0, 0xc, R3, 0x78, !PT ;  /* 0x0000000c00387812 */ /* 0x000fe200078e7803 */
[----:B------:R-:W-:Y:S01]  /*0650*/  VOTEU.ALL UP2, P1 ;  /* 0x00000000003f7886 */ /* 0x000fe20000840000 */
[----:B------:R-:W-:Y:S01]  /*0660*/  VOTEU.ALL UP3, P1 ;  /* 0x00000000003f7886 */ /* 0x000fe20000860000 */
[----:B------:R-:W-:Y:S01]  /*0670*/  VOTEU.ALL UP4, P1 ;  /* 0x00000000003f7886 */ /* 0x000fe20000880000 */
[----:B------:R-:W-:Y:S01]  /*0680*/  VOTEU.ALL UP5, P1 ;  /* 0x00000000003f7886 */ /* 0x000fe200008a0000 */
[----:B------:R-:W-:Y:S01]  /*0690*/  ISETP.NE.AND P1, PT, R14, 0x3, PT ;  /* 0x000000030e00780c */ /* 0x000fe20003f25270 */
[----:B--2---:R-:W-:Y:S01]  /*06a0*/  IMAD.MOV R21, RZ, RZ, -R10 ;  /* 0x000000ffff157224 */ /* 0x004fe200078e0a0a */
[----:B------:R-:W-:-:S02]  /*06b0*/  R2UR UR43, R15 ;  /* 0x000000000f2b72ca */ /* 0x000fc400000e0000 */
[----:B------:R-:W-:Y:S01]  /*06c0*/  ISETP.EQ.OR P1, PT, R14, RZ, !P1 ;  /* 0x000000ff0e00720c */ /* 0x000fe20004f22670 */
[----:B-1----:R-:W-:Y:S01]  /*06d0*/  @!UP0 ULEA UR8, UR7, UR6, 0x18 ;  /* 0x0000000607088291 */ /* 0x002fe2000f8ec03f */
[----:B-----5:R-:W-:Y:S01]  /*06e0*/  IMAD R21, R12, R21, UR12 ;  /* 0x0000000c0c157e24 */ /* 0x020fe2000f8e0215 */
[----:B------:R-:W-:-:S04]  /*06f0*/  @!UP1 UIADD3 UR6, -UR11, 0x100000, URZ ;  /* 0x001000000b069890 */ /* 0x000fc8000fffe13f */
[----:B------:R-:W-:Y:S02]  /*0700*/  @!UP1 USHF.L.U32 UR7, UR6, 0xb, URZ ;  /* 0x0000000b06079899 */ /* 0x000fe4000800063f */
[----:B------:R-:W-:Y:S01]  /*0710*/  @!UP1 USHF.L.U32 UR6, UR6, 0x1, URZ ;  /* 0x0000000106069899 */ /* 0x000fe2000800063f */
[C---:B------:R-:W-:Y:S01]  /*0720*/  ISETP.EQ.AND P1, PT, R8.reuse, RZ, P1 ;  /* 0x000000ff0800720c */ /* 0x040fe20000f22270 */
[----:B----4-:R-:W-:Y:S01]  /*0730*/  IMAD.MOV R24, RZ, RZ, -R9 ;  /* 0x000000ffff187224 */ /* 0x010fe200078e0a09 */
[----:B------:R-:W-:Y:S01]  /*0740*/  VOTEU.ALL UP0, P0 ;  /* 0x00000000003f7886 */ /* 0x000fe20000000000 */
[----:B------:R-:W-:Y:S01]  /*0750*/  ISETP.NE.AND P2, PT, R8, RZ, PT ;  /* 0x000000ff0800720c */ /* 0x000fe20003f45270 */
[----:B---3--:R-:W-:Y:S01]  /*0760*/  @!UP1 ULEA UR9, UR10, UR9, 0x18 ;  /* 0x000000090a099291 */ /* 0x008fe2000f8ec03f */
[----:B0-----:R-:W-:Y:S01]  /*0770*/  IMAD R3, R25, R24, R6 ;  /* 0x0000001819037224 */ /* 0x001fe200078e0206 */
[----:B------:R-:W-:Y:S01]  /*0780*/  VOTEU.ALL UP1, P0 ;  /* 0x00000000003f7886 */ /* 0x000fe20000020000 */
[----:B------:R-:W-:Y:S01]  /*0790*/  LOP3.LUT P0, RZ, R5, 0x7, RZ, 0xc0, !PT ;  /* 0x0000000705ff7812 */ /* 0x000fe2000780c0ff */
[----:B------:R-:W0:Y:S02]  /*07a0*/  FENCE.VIEW.ASYNC.S ;  /* 0x00000000000073c6 */ /* 0x000e240000000000 */
[----:B0-----:R0:W1:Y:S01]  /*07b0*/  @!UP0 SYNCS.EXCH.64 URZ, [UR8+0x60], UR4 ;  /* 0x00006004083f85b2 */ /* 0x0010620008000100 */
[----:B------:R-:W-:-:S02]  /*07c0*/  SEL R23, RZ, 0x1, !P1 ;  /* 0x00000001ff177807 */ /* 0x000fc40004800000 */
[----:B------:R-:W-:Y:S02]  /*07d0*/  ISETP.NE.AND P4, PT, R3, R56, PT ;  /* 0x000000380300720c */ /* 0x000fe40003f85270 */
[----:B------:R-:W-:Y:S02]  /*07e0*/  ISETP.LT.U32.AND P0, PT, R56, 0x2, !P0 ;  /* 0x000000023800780c */ /* 0x000fe40004701070 */
[----:B------:R-:W-:Y:S02]  /*07f0*/  ISETP.EQ.OR P4, PT, R21, RZ, !P4 ;  /* 0x000000ff1500720c */ /* 0x000fe40006782670 */
[----:B------:R-:W-:Y:S02]  /*0800*/  SEL R23, R23, 0x2, P5 ;  /* 0x0000000217177807 */ /* 0x000fe40002800000 */
[----:B------:R-:W-:-:S04]  /*0810*/  PLOP3.LUT P0, PT, P0, P4, PT, 0x80, 0x0 ;  /* 0x000000000000781c */ /* 0x000fc80000709070 */
[----:B------:R-:W-:Y:S01]  /*0820*/  P2R R71, PR, RZ, 0x1 ;  /* 0x00000001ff477803 */ /* 0x000fe20000000000 */
[----:B------:R0:W2:Y:S01]  /*0830*/  @!UP1 SYNCS.EXCH.64 URZ, [UR8+0x68], UR4 ;  /* 0x00006804083f95b2 */ /* 0x0000a20008000100 */
[----:B------:R-:W-:Y:S01]  /*0840*/  NOP ;  /* 0x0000000000007918 */ /* 0x000fe20000000000 */
[----:B------:R0:W3:Y:S01]  /*0850*/  @!UP2 SYNCS.EXCH.64 URZ, [UR9+0x40], UR6 ;  /* 0x00004006093fa5b2 */ /* 0x0000e20008000100 */
[----:B------:R0:W4:Y:S01]  /*0860*/  @!UP3 SYNCS.EXCH.64 URZ, [UR9+0x48], UR6 ;  /* 0x00004806093fb5b2 */ /* 0x0001220008000100 */
[----:B------:R0:W0:Y:S01]  /*0870*/  @!UP4 SYNCS.EXCH.64 URZ, [UR9+0x50], UR6 ;  /* 0x00005006093fc5b2 */ /* 0x0000220008000100 */
[----:B------:R0:W0:Y:S01]  /*0880*/  @!UP5 SYNCS.EXCH.64 URZ, [UR9+0x58], UR6 ;  /* 0x00005806093fd5b2 */ /* 0x0000220008000100 */
[----:B------:R-:W-:Y:S01]  /*0890*/  NOP ;  /* 0x0000000000007918 */ /* 0x000fe20000000000 */
[----:B------:R-:W-:Y:S05]  /*08a0*/  @!P3 BRA `(.L_x_3) ;  /* 0x000000000008b947 */ /* 0x000fea0003800000 */
[----:B01234-:R-:W-:Y:S01]  /*08b0*/  UCGABAR_ARV ;  /* 0x00000000000079c7 */ /* 0x01ffe20008000000 */
[----:B------:R-:W-:Y:S05]  /*08c0*/  BRA `(.L_x_4) ;  /* 0x0000000000047947 */ /* 0x000fea0003800000 */
.L_x_3:
[----:B01234-:R-:W-:Y:S01]  /*08d0*/  NOP ;  /* 0x0000000000007918 */ /* 0x01ffe20000000000 */
.L_x_4:
[----:B------:R-:W-:Y:S01]  /*08e0*/  ULDC.64 UR4, c[0x0][0x598] ;  /* 0x0001660000047ab9 */ /* 0x000fe20000000a00 */
[----:B------:R-:W-:Y:S01]  /*08f0*/  ULDC.64 UR36, c[0x0][0x208] ;  /* 0x0000820000247ab9 */ /* 0x000fe20000000a00 */
[----:B------:R-:W-:-:S04]  /*0900*/  ISETP.NE.U32.AND P0, PT, RZ, UR4, PT ;  /* 0x00000004ff007c0c */ /* 0x000fc8000bf05070 */
[----:B------:R-:W-:-:S13]  /*0910*/  ISETP.NE.AND.EX P0, PT, RZ, UR5, PT, P0 ;  /* 0x00000005ff007c0c */ /* 0x000fda000bf05300 */
[----:B------:R-:W-:Y:S05]  /*0920*/  @!P0 BRA `(.L_x_5) ;  /* 0x00000000001c8947 */ /* 0x000fea0003800000 */
[----:B------:R-:W0:Y:S02]  /*0930*/  LDC.64 R2, c[0x0][0x598] ;  /* 0x00016600ff027b82 */ /* 0x000e240000000a00 */
[----:B0-----:R-:W2:Y:S02]  /*0940*/  LDG.E.64 R2, desc[UR36][R2.64] ;  /* 0x0000002402027981 */ /* 0x001ea4000c1e1b00 */
[----:B--2---:R-:W-:-:S04]  /*0950*/  ISETP.NE.U32.AND P0, PT, R2, RZ, PT ;  /* 0x000000ff0200720c */ /* 0x004fc80003f05070 */
[----:B------:R-:W-:-:S13]  /*0960*/  ISETP.NE.AND.EX P0, PT, R3, RZ, PT, P0 ;  /* 0x000000ff0300720c */ /* 0x000fda0003f05300 */
[----:B------:R-:W-:Y:S05]  /*0970*/  @!P0 BRA `(.L_x_5) ;  /* 0x0000000000088947 */ /* 0x000fea0003800000 */
[----:B------:R0:W5:Y:S01]  /*0980*/  LD.E R57, desc[UR36][R2.64] ;  /* 0x0000002402397980 */ /* 0x000162000c101900 */
[----:B------:R-:W-:Y:S05]  /*0990*/  BRA `(.L_x_6) ;  /* 0x0000000000247947 */ /* 0x000fea0003800000 */
.L_x_5:
[----:B------:R-:W-:Y:S02]  /*09a0*/  ULDC.64 UR4, c[0x0][0x588] ;  /* 0x0001620000047ab9 */ /* 0x000fe40000000a00 */
[----:B------:R-:W-:-:S04]  /*09b0*/  ISETP.NE.U32.AND P0, PT, RZ, UR4, PT ;  /* 0x00000004ff007c0c */ /* 0x000fc8000bf05070 */
[----:B------:R-:W-:-:S13]  /*09c0*/  ISETP.NE.AND.EX P0, PT, RZ, UR5, PT, P0 ;  /* 0x00000005ff007c0c */ /* 0x000fda000bf05300 */
[----:B------:R-:W-:Y:S05]  /*09d0*/  @!P0 BRA `(.L_x_7) ;  /* 0x00000000000c8947 */ /* 0x000fea0003800000 */
[----:B------:R-:W0:Y:S02]  /*09e0*/  LDC.64 R2, c[0x0][0x588] ;  /* 0x00016200ff027b82 */ /* 0x000e240000000a00 */
[----:B0-----:R1:W5:Y:S01]  /*09f0*/  LDG.E R57, desc[UR36][R2.64] ;  /* 0x0000002402397981 */ /* 0x001362000c1e1900 */
[----:B------:R-:W-:Y:S05]  /*0a00*/  BRA `(.L_x_6) ;  /* 0x0000000000087947 */ /* 0x000fea0003800000 */
.L_x_7:
[----:B------:R-:W-:Y:S02]  /*0a10*/  ULDC UR4, c[0x0][0x580] ;  /* 0x0001600000047ab9 */ /* 0x000fe40000000800 */
[----:B------:R-:W-:-:S07]  /*0a20*/  IMAD.U32 R57, RZ, RZ, UR4 ;  /* 0x00000004ff397e24 */ /* 0x000fce000f8e00ff */
.L_x_6:
[----:B------:R-:W-:Y:S02]  /*0a30*/  ULDC.64 UR4, c[0x0][0x5a0] ;  /* 0x0001680000047ab9 */ /* 0x000fe40000000a00 */
[----:B------:R-:W-:-:S04]  /*0a40*/  ISETP.NE.U32.AND P0, PT, RZ, UR4, PT ;  /* 0x00000004ff007c0c */ /* 0x000fc8000bf05070 */
[----:B------:R-:W-:-:S13]  /*0a50*/  ISETP.NE.AND.EX P0, PT, RZ, UR5, PT, P0 ;  /* 0x00000005ff007c0c */ /* 0x000fda000bf05300 */
[----:B------:R-:W-:Y:S05]  /*0a60*/  @!P0 BRA `(.L_x_8) ;  /* 0x00000000001c8947 */ /* 0x000fea0003800000 */
[----:B01----:R-:W0:Y:S02]  /*0a70*/  LDC.64 R2, c[0x0][0x5a0] ;  /* 0x00016800ff027b82 */ /* 0x003e240000000a00 */
[----:B0-----:R-:W2:Y:S02]  /*0a80*/  LDG.E.64 R2, desc[UR36][R2.64] ;  /* 0x0000002402027981 */ /* 0x001ea4000c1e1b00 */
[----:B--2---:R-:W-:-:S04]  /*0a90*/  ISETP.NE.U32.AND P0, PT, R2, RZ, PT ;  /* 0x000000ff0200720c */ /* 0x004fc80003f05070 */
[----:B------:R-:W-:-:S13]  /*0aa0*/  ISETP.NE.AND.EX P0, PT, R3, RZ, PT, P0 ;  /* 0x000000ff0300720c */ /* 0x000fda0003f05300 */
[----:B------:R-:W-:Y:S05]  /*0ab0*/  @!P0 BRA `(.L_x_8) ;  /* 0x0000000000088947 */ /* 0x000fea0003800000 */
[----:B------:R0:W5:Y:S01]  /*0ac0*/  LD.E R58, desc[UR36][R2.64] ;  /* 0x00000024023a7980 */ /* 0x000162000c101900 */
[----:B------:R-:W-:Y:S05]  /*0ad0*/  BRA `(.L_x_9) ;  /* 0x0000000000247947 */ /* 0x000fea0003800000 */
.L_x_8:
[----:B------:R-:W-:Y:S02]  /*0ae0*/  ULDC.64 UR4, c[0x0][0x590] ;  /* 0x0001640000047ab9 */ /* 0x000fe40000000a00 */
[----:B------:R-:W-:-:S04]  /*0af0*/  ISETP.NE.U32.AND P0, PT, RZ, UR4, PT ;  /* 0x00000004ff007c0c */ /* 0x000fc8000bf05070 */
[----:B------:R-:W-:-:S13]  /*0b00*/  ISETP.NE.AND.EX P0, PT, RZ, UR5, PT, P0 ;  /* 0x00000005ff007c0c */ /* 0x000fda000bf05300 */
[----:B------:R-:W-:Y:S05]  /*0b10*/  @!P0 BRA `(.L_x_10) ;  /* 0x00000000000c8947 */ /* 0x000fea0003800000 */
[----:B------:R-:W2:Y:S02]  /*0b20*/  LDC.64 R58, c[0x0][0x590] ;  /* 0x00016400ff3a7b82 */ /* 0x000ea40000000a00 */
[----:B--2---:R2:W5:Y:S01]  /*0b30*/  LDG.E R58, desc[UR36][R58.64] ;  /* 0x000000243a3a7981 */ /* 0x004562000c1e1900 */
[----:B------:R-:W-:Y:S05]  /*0b40*/  BRA `(.L_x_9) ;  /* 0x0000000000087947 */ /* 0x000fea0003800000 */
.L_x_10:
[----:B------:R-:W-:Y:S02]  /*0b50*/  ULDC UR4, c[0x0][0x584] ;  /* 0x0001610000047ab9 */ /* 0x000fe40000000800 */
[----:B------:R-:W-:-:S07]  /*0b60*/  IMAD.U32 R58, RZ, RZ, UR4 ;  /* 0x00000004ff3a7e24 */ /* 0x000fce000f8e00ff */
.L_x_9:
[----:B01----:R-:W0:Y:S01]  /*0b70*/  LDC R2, c[0x0][0x65c] ;  /* 0x00019700ff027b82 */ /* 0x003e220000000800 */
[----:B------:R-:W-:Y:S01]  /*0b80*/  ULDC UR6, c[0x0][0x28c] ;  /* 0x0000a30000067ab9 */ /* 0x000fe20000000800 */
[----:B------:R-:W-:Y:S01]  /*0b90*/  ISETP.NE.AND P0, PT, R8, 0x2, PT ;  /* 0x000000020800780c */ /* 0x000fe20003f05270 */
[----:B------:R-:W-:Y:S01]  /*0ba0*/  UIADD3 UR6, UR6, 0x3f, URZ ;  /* 0x0000003f06067890 */ /* 0x000fe2000fffe03f */
[----:B------:R-:W-:Y:S01]  /*0bb0*/  IMAD.U32 R8, RZ, RZ, UR12 ;  /* 0x0000000cff087e24 */ /* 0x000fe2000f8e00ff */
[----:B------:R-:W-:Y:S01]  /*0bc0*/  UMOV UR38, URZ ;  /* 0x0000003f00267c82 */ /* 0x000fe20008000000 */
[----:B------:R-:W-:Y:S01]  /*0bd0*/  UMOV UR39, URZ ;  /* 0x0000003f00277c82 */ /* 0x000fe20008000000 */
[----:B------:R-:W-:Y:S01]  /*0be0*/  USHF.R.S32.HI UR7, URZ, 0x1f, UR6 ;  /* 0x0000001f3f077899 */ /* 0x000fe20008011406 */
[----:B------:R-:W-:-:S03]  /*0bf0*/  ULDC.64 UR8, c[0x0][0x650] ;  /* 0x0001940000087ab9 */ /* 0x000fc60000000a00 */
[----:B------:R-:W-:-:S04]  /*0c00*/  ULEA.HI UR7, UR7, UR6, URZ, 0x6 ;  /* 0x0000000607077291 */ /* 0x000fc8000f8f303f */
[----:B------:R-:W-:Y:S01]  /*0c10*/  USHF.R.S32.HI UR40, URZ, 0x6, UR7 ;  /* 0x000000063f287899 */ /* 0x000fe20008011407 */
[----:B0-----:R-:W-:-:S13]  /*0c20*/  ISETP.NE.AND P1, PT, R2, 0x1, PT ;  /* 0x000000010200780c */ /* 0x001fda0003f25270 */
[----:B------:R-:W0:Y:S01]  /*0c30*/  @P1 LDC R17, c[0x0][0x10] ;  /* 0x00000400ff111b82 */ /* 0x000e220000000800 */
[----:B------:R-:W-:Y:S02]  /*0c40*/  @P1 IMAD.MOV.U32 R7, RZ, RZ, RZ ;  /* 0x000000ffff071224 */ /* 0x000fe400078e00ff */
[----:B------:R-:W-:-:S05]  /*0c50*/  @P1 IMAD.MOV.U32 R9, RZ, RZ, RZ ;  /* 0x000000ffff091224 */ /* 0x000fca00078e00ff */
[----:B------:R-:W1:Y:S01]  /*0c60*/  @!P1 LDC R3, c[0x0][0xc] ;  /* 0x00000300ff039b82 */ /* 0x000e620000000800 */
[----:B------:R-:W-:Y:S01]  /*0c70*/  ULDC UR4, c[0x0][0xc] ;  /* 0x0000030000047ab9 */ /* 0x000fe20000000800 */
[----:B------:R-:W-:Y:S02]  /*0c80*/  ULDC UR5, c[0x0][0x10] ;  /* 0x0000040000057ab9 */ /* 0x000fe40000000800 */
[----:B------:R-:W-:-:S04]  /*0c90*/  UIMAD.WIDE.U32 UR4, UR4, UR5, URZ ;  /* 0x00000005040472a5 */ /* 0x000fc8000f8e003f */
[----:B------:R-:W3:Y:S01]  /*0ca0*/  LDC R0, c[0x0][0x14] ;  /* 0x00000500ff007b82 */ /* 0x000ee20000000800 */
[----:B0-----:R-:W-:-:S04]  /*0cb0*/  @P1 IMAD.WIDE.U32 R16, R17, UR12, R6 ;  /* 0x0000000c11101c25 */ /* 0x001fc8000f8e0006 */
[----:B------:R-:W-:Y:S02]  /*0cc0*/  @P1 IMAD.IADD R17, R17, 0x1, R9 ;  /* 0x0000000111111824 */ /* 0x000fe400078e0209 */
[----:B------:R-:W-:Y:S02]  /*0cd0*/  IMAD.MOV.U32 R9, RZ, RZ, RZ ;  /* 0x000000ffff097224 */ /* 0x000fe400078e00ff */
[----:B-1----:R-:W-:-:S04]  /*0ce0*/  @!P1 IMAD.WIDE.U32 R8, R6, R3, R8 ;  /* 0x0000000306089225 */ /* 0x002fc800078e0008 */
[----:B------:R-:W-:Y:S02]  /*0cf0*/  @!P1 IMAD.MOV.U32 R16, RZ, RZ, R8 ;  /* 0x000000ffff109224 */ /* 0x000fe400078e0008 */
[----:B---3--:R-:W-:-:S04]  /*0d00*/  IMAD.WIDE.U32 R10, R0, UR4, RZ ;  /* 0x00000004000a7c25 */ /* 0x008fc8000f8e00ff */
[----:B------:R-:W-:Y:S01]  /*0d10*/  IMAD R3, R0, UR5, RZ ;  /* 0x0000000500037c24 */ /* 0x000fe2000f8e02ff */
[----:B------:R0:W-:Y:S01]  /*0d20*/  STL.64 [R1], R10 ;  /* 0x0000000a01007387 */ /* 0x0001e20000100a00 */
[----:B------:R-:W-:Y:S02]  /*0d30*/  @!P1 IMAD.MOV.U32 R17, RZ, RZ, R9 ;  /* 0x000000ffff119224 */ /* 0x000fe400078e0009 */
[----:B------:R-:W-:Y:S01]  /*0d40*/  IMAD.IADD R0, R11, 0x1, R3 ;  /* 0x000000010b007824 */ /* 0x000fe200078e0203 */
[----:B------:R-:W-:Y:S06]  /*0d50*/  @P0 BRA `(.L_x_11) ;  /* 0x0000000000200947 */ /* 0x000fec0003800000 */
[----:B------:R-:W-:Y:S01]  /*0d60*/  UISETP.GE.U32.AND UP0, UPT, UR40, 0x3, UPT ;  /* 0x000000032800788c */ /* 0x000fe2000bf06070 */
[----:B------:R-:W-:Y:S01]  /*0d70*/  IADD3 R16, P0, R16, R10, RZ ;  /* 0x0000000a10107210 */ /* 0x000fe20007f1e0ff */
[----:B------:R-:W-:Y:S01]  /*0d80*/  UIMAD.WIDE.U32 UR4, UR40, -0x55555555, URZ ;  /* 0xaaaaaaab280478a5 */ /* 0x000fe2000f8e003f */
[----:B------:R-:W-:-:S03]  /*0d90*/  UMOV UR39, URZ ;  /* 0x0000003f00277c82 */ /* 0x000fc60008000000 */
[----:B------:R-:W-:Y:S01]  /*0da0*/  USHF.R.U32.HI UR4, URZ, 0x1, UR5 ;  /* 0x000000013f047899 */ /* 0x000fe20008011605 */
[----:B------:R-:W-:-:S03]  /*0db0*/  IMAD.X R17, R0, 0x1, R17, P0 ;  /* 0x0000000100117824 */ /* 0x000fc600000e0611 */
[----:B------:R-:W-:Y:S02]  /*0dc0*/  UIMAD UR38, UR4, -0x3, UR40 ;  /* 0xfffffffd042678a4 */ /* 0x000fe4000f8e0228 */
[----:B------:R-:W-:-:S12]  /*0dd0*/  @UP0 ULOP3.LUT UR39, UR4, 0x1, URZ, 0xc0, !UPT ;  /* 0x0000000104270892 */ /* 0x000fd8000f8ec03f */
.L_x_11:
[----:B------:R-:W-:Y:S01]  /*0de0*/  ISETP.GE.U32.AND P0, PT, R16, UR8, PT ;  /* 0x0000000810007c0c */ /* 0x000fe2000bf06070 */
[----:B------:R-:W-:Y:S01]  /*0df0*/  IMAD.MOV.U32 R22, RZ, RZ, -0x1 ;  /* 0xffffffffff167424 */ /* 0x000fe200078e00ff */
[----:B------:R-:W-:Y:S01]  /*0e00*/  PRMT R3, RZ, 0x7610, R3 ;  /* 0x00007610ff037816 */ /* 0x000fe20000000003 */
[----:B------:R-:W-:Y:S01]  /*0e10*/  IMAD.MOV.U32 R18, RZ, RZ, -0x1 ;  /* 0xffffffffff127424 */ /* 0x000fe200078e00ff */
[----:B------:R-:W-:Y:S01]  /*0e20*/  ISETP.GE.U32.AND.EX P0, PT, R17, UR9, PT, P0 ;  /* 0x0000000911007c0c */ /* 0x000fe2000bf06100 */
[----:B------:R-:W-:-:S12]  /*0e30*/  IMAD.MOV.U32 R19, RZ, RZ, -0x1 ;  /* 0xffffffffff137424 */ /* 0x000fd800078e00ff */
[----:B------:R-:W-:Y:S05]  /*0e40*/  @P0 BRA `(.L_x_12) ;  /* 0x0000000400280947 */ /* 0x000fea0003800000 */
[----:B------:R-:W1:Y:S01]  /*0e50*/  LDC.64 R18, c[0x0][0x628] ;  /* 0x00018a00ff127b82 */ /* 0x000e620000000a00 */
[----:B------:R-:W-:Y:S02]  /*0e60*/  IMAD.MOV.U32 R8, RZ, RZ, R16 ;  /* 0x000000ffff087224 */ /* 0x000fe400078e0010 */
[----:B------:R-:W-:-:S05]  /*0e70*/  IMAD.MOV.U32 R9, RZ, RZ, R17 ;  /* 0x000000ffff097224 */ /* 0x000fca00078e0011 */
[----:B------:R-:W3:Y:S08]  /*0e80*/  LDC R22, c[0x0][0x630] ;  /* 0x00018c00ff167b82 */ /* 0x000ef00000000800 */
[----:B------:R-:W4:Y:S01]  /*0e90*/  LDC.64 R26, c[0x0][0x620] ;  /* 0x00018800ff1a7b82 */ /* 0x000f220000000a00 */
[----:B-1----:R-:W-:-:S04]  /*0ea0*/  ISETP.NE.U32.AND P0, PT, R18, RZ, PT ;  /* 0x000000ff1200720c */ /* 0x002fc80003f05070 */
[----:B------:R-:W-:-:S13]  /*0eb0*/  ISETP.NE.AND.EX P0, PT, R19, RZ, PT, P0 ;  /* 0x000000ff1300720c */ /* 0x000fda0003f05300 */
[----:B---34-:R-:W-:Y:S05]  /*0ec0*/  @!P0 BRA `(.L_x_13) ;  /* 0x0000000000288947 */ /* 0x018fea0003800000 */
[----:B------:R-:W1:Y:S02]  /*0ed0*/  LDC R3, c[0x0][0x634] ;  /* 0x00018d00ff037b82 */ /* 0x000e640000000800 */
[----:B-1----:R-:W-:-:S05]  /*0ee0*/  IADD3 R3, P0, R16, R3, RZ ;  /* 0x0000000310037210 */ /* 0x002fca0007f1e0ff */
[----:B------:R-:W-:-:S04]  /*0ef0*/  IMAD.X R15, RZ, RZ, R17, P0 ;  /* 0x000000ffff0f7224 */ /* 0x000fc800000e0611 */
[----:B------:R-:W-:-:S04]  /*0f00*/  IMAD.WIDE.U32 R8, R15, R18, RZ ;  /* 0x000000120f087225 */ /* 0x000fc800078e00ff */
[----:B0-----:R-:W-:-:S04]  /*0f10*/  IMAD.WIDE.U32 R10, P0, R3, R19, R8 ;  /* 0x00000013030a7225 */ /* 0x001fc80007800008 */
[----:B------:R-:W-:-:S04]  /*0f20*/  IMAD.WIDE.U32 R8, R3, R18, RZ ;  /* 0x0000001203087225 */ /* 0x000fc800078e00ff */
[----:B------:R-:W-:Y:S01]  /*0f30*/  IMAD.X R13, RZ, RZ, RZ, P0 ;  /* 0x000000ffff0d7224 */ /* 0x000fe200000e06ff */
[----:B------:R-:W-:Y:S01]  /*0f40*/  IADD3 RZ, P0, R9, R10, RZ ;  /* 0x0000000a09ff7210 */ /* 0x000fe20007f1e0ff */
[----:B------:R-:W-:-:S04]  /*0f50*/  IMAD.MOV.U32 R12, RZ, RZ, R11 ;  /* 0x000000ffff0c7224 */ /* 0x000fc800078e000b */
[----:B------:R-:W-:-:S08]  /*0f60*/  IMAD.WIDE.U32.X R8, R15, R19, R12, P0 ;  /* 0x000000130f087225 */ /* 0x000fd000000e040c */
.L_x_13:
[----:B------:R-:W1:Y:S01]  /*0f70*/  LDC.64 R30, c[0x0][0x640] ;  /* 0x00019000ff1e7b82 */ /* 0x000e620000000a00 */
[-CC-:B------:R-:W-:Y:S02]  /*0f80*/  SHF.R.U64 R32, R8, R22.reuse, R9.reuse ;  /* 0x0000001608207219 */ /* 0x180fe40000001209 */
[----:B------:R-:W-:Y:S02]  /*0f90*/  SHF.R.U32.HI R3, RZ, R22, R9 ;  /* 0x00000016ff037219 */ /* 0x000fe40000011609 */
[----:B0-----:R-:W-:-:S03]  /*0fa0*/  IADD3 R11, P0, RZ, -R32, RZ ;  /* 0x80000020ff0b7210 */ /* 0x001fc60007f1e0ff */
[----:B------:R-:W0:Y:S02]  /*0fb0*/  LDC R12, c[0x0][0x618] ;  /* 0x00018600ff0c7b82 */ /* 0x000e240000000800 */
[----:B------:R-:W-:Y:S02]  /*0fc0*/  IMAD.X R3, RZ, RZ, ~R3, P0 ;  /* 0x000000ffff037224 */ /* 0x000fe400000e0e03 */
[----:B------:R-:W-:-:S04]  /*0fd0*/  IMAD.WIDE.U32 R8, R11, R26, R16 ;  /* 0x0000001a0b087225 */ /* 0x000fc800078e0010 */
[----:B------:R-:W3:Y:S01]  /*0fe0*/  LDC R22, c[0x0][0x608] ;  /* 0x00018200ff167b82 */ /* 0x000ee20000000800 */
[----:B------:R-:W-:-:S04]  /*0ff0*/  IMAD R10, R3, R26, RZ ;  /* 0x0000001a030a7224 */ /* 0x000fc800078e02ff */
[----:B------:R-:W-:Y:S02]  /*1000*/  IMAD R3, R11, R27, R10 ;  /* 0x0000001b0b037224 */ /* 0x000fe400078e020a */
[----:B------:R-:W-:Y:S01]  /*1010*/  IMAD.MOV.U32 R10, RZ, RZ, -0x1 ;  /* 0xffffffffff0a7424 */ /* 0x000fe200078e00ff */
[----:B------:R-:W4:Y:S01]  /*1020*/  LDC R29, c[0x0][0x658] ;  /* 0x00019600ff1d7b82 */ /* 0x000f220000000800 */
[----:B------:R-:W-:Y:S01]  /*1030*/  IMAD.IADD R3, R9, 0x1, R3 ;  /* 0x0000000109037824 */ /* 0x000fe200078e0203 */
[----:B-1----:R-:W-:-:S04]  /*1040*/  ISETP.NE.U32.AND P0, PT, R30, RZ, PT ;  /* 0x000000ff1e00720c */ /* 0x002fc80003f05070 */
[----:B------:R-:W-:Y:S02]  /*1050*/  ISETP.NE.AND.EX P0, PT, R31, RZ, PT, P0 ;  /* 0x000000ff1f00720c */ /* 0x000fe40003f05300 */
[----:B------:R-:W1:Y:S01]  /*1060*/  LDC R26, c[0x0][0x600] ;  /* 0x00018000ff1a7b82 */ /* 0x000e620000000800 */
[-CC-:B0-----:R-:W-:Y:S02]  /*1070*/  SHF.R.U64 R18, R8, R12.reuse, R3.reuse ;  /* 0x0000000c08127219 */ /* 0x181fe40000001203 */
[----:B------:R-:W-:-:S05]  /*1080*/  SHF.R.U32.HI R3, RZ, R12, R3 ;  /* 0x0000000cff037219 */ /* 0x000fca0000011603 */
[----:B------:R-:W0:Y:S01]  /*1090*/  LDC R27, c[0x0][0x648] ;  /* 0x00019200ff1b7b82 */ /* 0x000e220000000800 */
[-CC-:B---3--:R-:W-:Y:S02]  /*10a0*/  SHF.R.U64 R34, R18, R22.reuse, R3.reuse ;  /* 0x0000001612227219 */ /* 0x188fe40000001203 */
[----:B------:R-:W-:Y:S01]  /*10b0*/  SHF.R.U32.HI R8, RZ, R22, R3 ;  /* 0x00000016ff087219 */ /* 0x000fe20000011603 */
[----:B------:R-:W-:-:S04]  /*10c0*/  IMAD.MOV.U32 R22, RZ, RZ, 0x1 ;  /* 0x00000001ff167424 */ /* 0x000fc800078e00ff */
[----:B------:R-:W3:Y:S01]  /*10d0*/  LDC R33, c[0x0][0x638] ;  /* 0x00018e00ff217b82 */ /* 0x000ee20000000800 */
[-CC-:B----4-:R-:W-:Y:S02]  /*10e0*/  SHF.R.U64 R36, R34, R29.reuse, R8.reuse ;  /* 0x0000001d22247219 */ /* 0x190fe40000001208 */
[-C--:B------:R-:W-:Y:S02]  /*10f0*/  SHF.L.U32 R3, R10, R29.reuse, RZ ;  /* 0x0000001d0a037219 */ /* 0x080fe400000006ff */
[----:B------:R-:W-:Y:S01]  /*1100*/  SHF.R.U32.HI R9, RZ, R29, R8 ;  /* 0x0000001dff097219 */ /* 0x000fe20000011608 */
[----:B------:R-:W-:Y:S01]  /*1110*/  IMAD.MOV.U32 R8, RZ, RZ, R36 ;  /* 0x000000ffff087224 */ /* 0x000fe200078e0024 */
[----:B------:R-:W-:Y:S01]  /*1120*/  LOP3.LUT R15, RZ, R3, RZ, 0x33, !PT ;  /* 0x00000003ff0f7212 */ /* 0x000fe200078e33ff */
[----:B------:R-:W4:Y:S01]  /*1130*/  LDC R28, c[0x0][0x610] ;  /* 0x00018400ff1c7b82 */ /* 0x000f220000000800 */
[----:B------:R-:W-:Y:S05]  /*1140*/  @!P0 BRA `(.L_x_14) ;  /* 0x0000000000288947 */ /* 0x000fea0003800000 */
[----:B------:R-:W2:Y:S02]  /*1150*/  LDC R3, c[0x0][0x64c] ;  /* 0x00019300ff037b82 */ /* 0x000ea40000000800 */
[----:B--2---:R-:W-:-:S05]  /*1160*/  IADD3 R3, P0, R36, R3, RZ ;  /* 0x0000000324037210 */ /* 0x004fca0007f1e0ff */
[----:B------:R-:W-:-:S04]  /*1170*/  IMAD.X R19, RZ, RZ, R9, P0 ;  /* 0x000000ffff137224 */ /* 0x000fc800000e0609 */
[----:B------:R-:W-:-:S04]  /*1180*/  IMAD.WIDE.U32 R8, R19, R30, RZ ;  /* 0x0000001e13087225 */ /* 0x000fc800078e00ff */
[----:B------:R-:W-:-:S04]  /*1190*/  IMAD.WIDE.U32 R10, P0, R3, R31, R8 ;  /* 0x0000001f030a7225 */ /* 0x000fc80007800008 */
[----:B------:R-:W-:-:S04]  /*11a0*/  IMAD.WIDE.U32 R8, R3, R30, RZ ;  /* 0x0000001e03087225 */ /* 0x000fc800078e00ff */
[----:B------:R-:W-:Y:S01]  /*11b0*/  IMAD.X R13, RZ, RZ, RZ, P0 ;  /* 0x000000ffff0d7224 */ /* 0x000fe200000e06ff */
[----:B------:R-:W-:Y:S01]  /*11c0*/  IADD3 RZ, P0, R9, R10, RZ ;  /* 0x0000000a09ff7210 */ /* 0x000fe20007f1e0ff */
[----:B------:R-:W-:-:S04]  /*11d0*/  IMAD.MOV.U32 R12, RZ, RZ, R11 ;  /* 0x000000ffff0c7224 */ /* 0x000fc800078e000b */
[----:B------:R-:W-:-:S08]  /*11e0*/  IMAD.WIDE.U32.X R8, R19, R31, R12, P0 ;  /* 0x0000001f13087225 */ /* 0x000fd000000e040c */
.L_x_14:
[----:B0-----:R-:W-:Y:S01]  /*11f0*/  SHF.R.U64 R7, R8, R27, R9 ;  /* 0x0000001b08077219 */ /* 0x001fe20000001209 */
[----:B-1----:R-:W-:Y:S01]  /*1200*/  VIADD R9, R26, 0xffffffff ;  /* 0xffffffff1a097836 */ /* 0x002fe20000000000 */
[----:B------:R-:W-:Y:S01]  /*1210*/  SHF.L.U32 R3, R22, R29, RZ ;  /* 0x0000001d16037219 */ /* 0x000fe200000006ff */
[----:B------:R-:W-:Y:S01]  /*1220*/  @P1 IMAD R21, R25, R24, R6 ;  /* 0x0000001819151224 */ /* 0x000fe200078e0206 */
[----:B------:R-:W-:Y:S01]  /*1230*/  LOP3.LUT R8, R34, R15, RZ, 0xc0, !PT ;  /* 0x0000000f22087212 */ /* 0x000fe200078ec0ff */
[----:B------:R-:W-:Y:S02]  /*1240*/  IMAD.MOV R10, RZ, RZ, -R7 ;  /* 0x000000ffff0a7224 */ /* 0x000fe400078e0a07 */
[----:B------:R-:W-:Y:S02]  /*1250*/  IMAD.MOV.U32 R6, RZ, RZ, 0x1 ;  /* 0x00000001ff067424 */ /* 0x000fe400078e00ff */
[----:B------:R-:W-:Y:S01]  /*1260*/  IMAD R8, R3, R7, R8 ;  /* 0x0000000703087224 */ /* 0x000fe200078e0208 */
[----:B------:R-:W-:Y:S01]  /*1270*/  LOP3.LUT R7, R18, R9, RZ, 0xc0, !PT ;  /* 0x0000000912077212 */ /* 0x000fe200078ec0ff */
[----:B---3--:R-:W-:-:S02]  /*1280*/  IMAD R3, R10, R33, R36 ;  /* 0x000000210a037224 */ /* 0x008fc400078e0224 */
[----:B----4-:R-:W-:Y:S02]  /*1290*/  IMAD R22, R8, R28, R21 ;  /* 0x0000001c08167224 */ /* 0x010fe400078e0215 */
[----:B------:R-:W-:Y:S01]  /*12a0*/  IMAD R7, R3, R26, R7 ;  /* 0x0000001a03077224 */ /* 0x000fe200078e0207 */
[----:B------:R-:W-:Y:S01]  /*12b0*/  PRMT R3, R6, 0x7610, R3 ;  /* 0x0000761006037816 */ /* 0x000fe20000000003 */
[----:B------:R-:W-:-:S03]  /*12c0*/  IMAD.MOV.U32 R19, RZ, RZ, R32 ;  /* 0x000000ffff137224 */ /* 0x000fc600078e0020 */
[----:B------:R-:W-:Y:S02]  /*12d0*/  SEL R18, R7, R22, !P1 ;  /* 0x0000001607127207 */ /* 0x000fe40004800000 */
[----:B------:R-:W-:-:S07]  /*12e0*/  SEL R22, R22, R7, !P1 ;  /* 0x0000000716167207 */ /* 0x000fce0004800000 */
.L_x_12:
[----:B------:R-:W-:Y:S05]  /*12f0*/  @!P3 BRA `(.L_x_15) ;  /* 0x00000000000cb947 */ /* 0x000fea0003800000 */
[----:B------:R-:W-:Y:S01]  /*1300*/  UCGABAR_WAIT ;  /* 0x0000000000007dc7 */ /* 0x000fe20008000000 */
[----:B------:R-:W-:Y:S01]  /*1310*/  CCTL.IVALL ;  /* 0x00000000ff00798f */ /* 0x000fe20002000000 */
[----:B------:R-:W-:Y:S05]  /*1320*/  BRA `(.L_x_16) ;  /* 0x0000000000047947 */ /* 0x000fea0003800000 */
.L_x_15:
[----:B------:R-:W-:Y:S06]  /*1330*/  BAR.SYNC.DEFER_BLOCKING 0x0 ;  /* 0x0000000000007b1d */ /* 0x000fec0000010000 */
.L_x_16:
[----:B------:R-:W-:Y:S05]  /*1340*/  @!P2 BRA `(.L_x_17) ;  /* 0x0000003800d8a947 */ /* 0x000fea0003800000 */
[----:B------:R-:W-:-:S13]  /*1350*/  ISETP.GT.U32.AND P0, PT, R35, 0x1, PT ;  /* 0x000000012300780c */ /* 0x000fda0003f04070 */
[----:B------:R-:W-:Y:S05]  /*1360*/  @P0 EXIT ;  /* 0x000000000000094d */ /* 0x000fea0003800000 */
.L_x_18:
[----:B------:R-:W-:-:S08]  /*1370*/  NOP ;  /* 0x0000000000007918 */ /* 0x000fd00000000000 */
[----:B------:R-:W1:Y:S02]  /*1380*/  USETMAXREG.TRY_ALLOC.CTAPOOL UP0, 0xe8 ;  /* 0x000000e8000079c8 */ /* 0x000e640008000600 */
[----:B-1----:R-:W-:-:S13]  /*1390*/  PLOP3.LUT P0, PT, PT, PT, UP0, 0x80, 0x0 ;  /* 0x000000000000781c */ /* 0x002fda0003f0f008 */
[----:B------:R-:W-:Y:S05]  /*13a0*/  @!P0 BRA `(.L_x_18) ;  /* 0xfffffffc00f08947 */ /* 0x000fea000383ffff */
[----:B------:R-:W-:-:S13]  /*13b0*/  LOP3.LUT P0, RZ, R3, 0xff, RZ, 0xc0, !PT ;  /* 0x000000ff03ff7812 */ /* 0x000fda000780c0ff */
[----:B------:R-:W-:Y:S05]  /*13c0*/  @!P0 EXIT ;  /* 0x000000000000894d */ /* 0x000fea0003800000 */
[----:B------:R-:W3:Y:S01]  /*13d0*/  LDL.64 R12, [R1] ;  /* 0x00000000010c7983 */ /* 0x000ee20000100a00 */
[----:B------:R-:W1:Y:S01]  /*13e0*/  S2UR UR4, SR_CgaCtaId ;  /* 0x00000000000479c3 */ /* 0x000e620000008800 */
[CC--:B------:R-:W-:Y:S01]  /*13f0*/  LEA.HI R3, R20.reuse, R5.reuse, RZ, 0x2 ;  /* 0x0000000514037211 */ /* 0x0c0fe200078f10ff */
[----:B------:R-:W-:Y:S01]  /*1400*/  UMOV UR41, 0x400 ;  /* 0x0000040000297882 */ /* 0x000fe20000000000 */
[----:B------:R-:W-:Y:S01]  /*1410*/  UISETP.LT.AND UP0, UPT, UR40, 0x1, UPT ;  /* 0x000000012800788c */ /* 0x000fe2000bf01270 */
[----:B------:R-:W-:Y:S01]  /*1420*/  LEA.HI R20, R20, R5, RZ, 0x5 ;  /* 0x0000000514147211 */ /* 0x000fe200078f28ff */
[----:B------:R-:W-:Y:S01]  /*1430*/  UIADD3 UR5, UR43, -0x1, URZ ;  /* 0xffffffff2b057890 */ /* 0x000fe2000fffe03f */
[----:B------:R-:W-:Y:S01]  /*1440*/  LOP3.LUT R4, R3, 0xfffffffc, RZ, 0xc0, !PT ;  /* 0xfffffffc03047812 */ /* 0x000fe200078ec0ff */
[----:B------:R-:W-:Y:S01]  /*1450*/  USEL UR42, UR40, 0x1, UP0 ;  /* 0x00000001282a7887 */ /* 0x000fe20008000000 */
[----:B------:R-:W4:Y:S01]  /*1460*/  LDC R65, c[0x0][0x658] ;  /* 0x00019600ff417b82 */ /* 0x000f220000000800 */
[--C-:B------:R-:W-:Y:S01]  /*1470*/  SHF.R.S32.HI R60, RZ, 0x2, R3.reuse ;  /* 0x00000002ff3c7819 */ /* 0x100fe20000011403 */
[----:B------:R-:W-:Y:S01]  /*1480*/  UISETP.NE.AND UP0, UPT, UR5, URZ, UPT ;  /* 0x0000003f0500728c */ /* 0x000fe2000bf05270 */
[----:B------:R-:W-:Y:S01]  /*1490*/  SHF.R.S32.HI R3, RZ, 0x1f, R3 ;  /* 0x0000001fff037819 */ /* 0x000fe20000011403 */
[----:B------:R-:W-:Y:S01]  /*14a0*/  IMAD.IADD R4, R5, 0x1, -R4 ;  /* 0x0000000105047824 */ /* 0x000fe200078e0a04 */
[----:B------:R-:W-:Y:S01]  /*14b0*/  ULDC UR8, c[0x0][0x284] ;  /* 0x0000a10000087ab9 */ /* 0x000fe20000000800 */
[----:B------:R-:W-:Y:S01]  /*14c0*/  IMAD.MOV.U32 R8, RZ, RZ, -0x1 ;  /* 0xffffffffff087424 */ /* 0x000fe200078e00ff */
[----:B------:R-:W-:Y:S01]  /*14d0*/  LEA.HI R3, R3, R60, RZ, 0x3 ;  /* 0x0000003c03037211 */ /* 0x000fe200078f18ff */
[----:B------:R-:W2:Y:S01]  /*14e0*/  LDC.64 R6, c[0x0][0x5c8] ;  /* 0x00017200ff067b82 */ /* 0x000ea20000000a00 */
[----:B------:R-:W-:Y:S01]  /*14f0*/  USEL UR7, URZ, 0x1, UP0 ;  /* 0x000000013f077887 */ /* 0x000fe20008000000 */
[----:B0-----:R-:W-:Y:S01]  /*1500*/  IMAD.MOV.U32 R10, RZ, RZ, 0x1 ;  /* 0x00000001ff0a7424 */ /* 0x001fe200078e00ff */
[----:B------:R-:W-:Y:S01]  /*1510*/  LOP3.LUT R3, R3, 0xfffffff8, RZ, 0xc0, !PT ;  /* 0xfffffff803037812 */ /* 0x000fe200078ec0ff */
[----:B------:R-:W-:Y:S01]  /*1520*/  IMAD.SHL.U32 R62, R4, 0x2, RZ ;  /* 0x00000002043e7824 */ /* 0x000fe200078e00ff */
[----:B------:R-:W-:Y:S01]  /*1530*/  LOP3.LUT R74, R23, 0x1, RZ, 0xfc, !PT ;  /* 0x00000001174a7812 */ /* 0x000fe200078efcff */
[----:B------:R-:W-:Y:S01]  /*1540*/  USHF.L.U32 UR47, UR40, 0x1, URZ ;  /* 0x00000001282f7899 */ /* 0x000fe2000800063f */
[----:B------:R-:W-:Y:S01]  /*1550*/  IMAD.U32 R75, RZ, RZ, UR7 ;  /* 0x00000007ff4b7e24 */ /* 0x000fe2000f8e00ff */
[----:B------:R-:W0:Y:S01]  /*1560*/  LDC R67, c[0x0][0x288] ;  /* 0x0000a200ff437b82 */ /* 0x000e220000000800 */
[----:B-1----:R-:W-:Y:S01]  /*1570*/  ULEA UR41, UR4, UR41, 0x18 ;  /* 0x0000002904297291 */ /* 0x002fe2000f8ec03f */
[----:B------:R-:W-:Y:S01]  /*1580*/  IMAD.IADD R60, R60, 0x1, -R3 ;  /* 0x000000013c3c7824 */ /* 0x000fe200078e0a03 */
[----:B------:R-:W-:Y:S01]  /*1590*/  USHF.L.U32 UR4, UR5, 0x3, URZ ;  /* 0x0000000305047899 */ /* 0x000fe2000800063f */
[----:B------:R-:W-:Y:S01]  /*15a0*/  SHF.R.S32.HI R3, RZ, 0x5, R20 ;  /* 0x00000005ff037819 */ /* 0x000fe20000011414 */
[----:B------:R-:W-:Y:S01]  /*15b0*/  UIADD3 UR5, UR41, 0x100, URZ ;  /* 0x0000010029057890 */ /* 0x000fe2000fffe03f */
[----:B------:R-:W-:Y:S01]  /*15c0*/  SHF.R.S32.HI R63, RZ, 0x1f, R62 ;  /* 0x0000001fff3f7819 */ /* 0x000fe2000001143e */
[----:B------:R-:W-:Y:S01]  /*15d0*/  UIADD3 UR6, UR41, 0xc100, URZ ;  /* 0x0000c10029067890 */ /* 0x000fe2000fffe03f */
[----:B------:R-:W1:Y:S01]  /*15e0*/  LDC R68, c[0x0][0x600] ;  /* 0x00018000ff447b82 */ /* 0x000e620000000800 */
[--C-:B------:R-:W-:Y:S01]  /*15f0*/  SHF.R.S32.HI R61, RZ, 0x1f, R60.reuse ;  /* 0x0000001fff3d7819 */ /* 0x100fe2000001143c */
[----:B------:R-:W-:Y:S01]  /*1600*/  USHF.R.U32.HI UR5, URZ, 0x4, UR5 ;  /* 0x000000043f057899 */ /* 0x000fe20008011605 */
[C-C-:B------:R-:W-:Y:S01]  /*1610*/  IMAD R70, R3.reuse, -0x10, -R60.reuse ;  /* 0xfffffff003467824 */ /* 0x140fe200078e0a3c */
[----:B------:R-:W-:Y:S01]  /*1620*/  USHF.R.U32.HI UR6, URZ, 0x4, UR6 ;  /* 0x000000043f067899 */ /* 0x000fe20008011606 */
[-C--:B----4-:R-:W-:Y:S01]  /*1630*/  SHF.L.U32 R8, R8, R65.reuse, RZ ;  /* 0x0000004108087219 */ /* 0x090fe200000006ff */
[----:B------:R-:W-:Y:S01]  /*1640*/  UIADD3 UR48, UR41, 0x40, URZ ;  /* 0x0000004029307890 */ /* 0x000fe2000fffe03f */
[----:B------:R-:W-:Y:S01]  /*1650*/  IMAD.WIDE R60, R3, 0x10, R60 ;  /* 0x00000010033c7825 */ /* 0x000fe200078e023c */
[----:B------:R-:W-:Y:S01]  /*1660*/  ULOP3.LUT UR4, UR4, 0x8, URZ, 0xc0, !UPT ;  /* 0x0000000804047892 */ /* 0x000fe2000f8ec03f */
[----:B------:R-:W-:Y:S01]  /*1670*/  SHF.L.U32 R65, R10, R65, RZ ;  /* 0x000000410a417219 */ /* 0x000fe200000006ff */
[----:B------:R-:W-:Y:S01]  /*1680*/  ULOP3.LUT UR5, UR5, 0x3fff, URZ, 0xc0, !UPT ;  /* 0x00003fff05057892 */ /* 0x000fe2000f8ec03f */
[C---:B--2---:R-:W-:Y:S01]  /*1690*/  SHF.L.U64.HI R64, R6.reuse, 0x3, R7 ;  /* 0x0000000306407819 */ /* 0x044fe20000010207 */
[----:B------:R-:W-:Y:S01]  /*16a0*/  ULOP3.LUT UR6, UR6, 0x3fff, URZ, 0xc0, !UPT ;  /* 0x00003fff06067892 */ /* 0x000fe2000f8ec03f */
[----:B------:R-:W-:Y:S01]  /*16b0*/  IMAD.SHL.U32 R59, R6, 0x8, RZ ;  /* 0x00000008063b7824 */ /* 0x000fe200078e00ff */
[----:B------:R-:W-:Y:S01]  /*16c0*/  LOP3.LUT R69, RZ, R8, RZ, 0x33, !PT ;  /* 0x00000008ff457212 */ /* 0x000fe200078e33ff */
[----:B------:R-:W-:Y:S01]  /*16d0*/  VIADD R70, R70, UR8 ;  /* 0x0000000846467c36 */ /* 0x000fe20008000000 */
[----:B------:R-:W-:Y:S01]  /*16e0*/  UIADD3 UR42, -UR42, UR40, URZ ;  /* 0x000000282a2a7290 */ /* 0x000fe2000fffe13f */
[----:B0-----:R-:W-:Y:S01]  /*16f0*/  IMAD R67, R4, -0x2, R67 ;  /* 0xfffffffe04437824 */ /* 0x001fe200078e0243 */
[----:B------:R-:W-:-:S02]  /*1700*/  ULEA UR43, UR43, UR48, 0x3 ;  /* 0x000000302b2b7291 */ /* 0x000fc4000f8e183f */
[----:B------:R-:W-:Y:S02]  /*1710*/  ULOP3.LUT UR49, UR4, 0x8, URZ, 0x3c, !UPT ;  /* 0x0000000804317892 */ /* 0x000fe4000f8e3c3f */
[----:B------:R-:W-:Y:S01]  /*1720*/  ULOP3.LUT UR44, UR4, 0x18, URZ, 0x3c, !UPT ;  /* 0x00000018042c7892 */ /* 0x000fe2000f8e3c3f */
[----:B-1----:R-:W-:Y:S01]  /*1730*/  VIADD R68, R68, 0xffffffff ;  /* 0xffffffff44447836 */ /* 0x002fe20000000000 */
[----:B------:R-:W-:Y:S02]  /*1740*/  ULOP3.LUT UR45, UR5, 0x10000, URZ, 0xfc, !UPT ;  /* 0x00010000052d7892 */ /* 0x000fe4000f8efc3f */
[----:B------:R-:W-:Y:S01]  /*1750*/  ULOP3.LUT UR46, UR6, 0x10000, URZ, 0xfc, !UPT ;  /* 0x00010000062e7892 */ /* 0x000fe2000f8efc3f */
[----:B---3--:R-:W-:-:S11]  /*1760*/  SHF.L.U64.HI R66, R12, 0x1, R0 ;  /* 0x000000010c427819 */ /* 0x008fd60000010200 */
.L_x_102:
[----:B------:R-:W-:-:S04]  /*1770*/  SHF.L.U32 R0, R75, 0x1f, RZ ;  /* 0x0000001f4b007819 */ /* 0x000fc800000006ff */
[----:B------:R-:W0:Y:S02]  /*1780*/  SYNCS.PHASECHK.TRANS64.TRYWAIT P0, [UR43+-0x8], R0 ;  /* 0xfffff800ff0075a7 */ /* 0x000e24000800016b */
[----:B01--4-:R-:W-:Y:S05]  /*1790*/  @!P0 BRA `(.L_x_19) ;  /* 0x0000004400d48947 */ /* 0x013fea0003800000 */
.L_x_123:
[----:B------:R-:W-:Y:S02]  /*17a0*/  ULDC UR4, c[0x0][0x28c] ;  /* 0x0000a30000047ab9 */ /* 0x000fe40000000800 */
[----:B------:R-:W-:-:S13]  /*17b0*/  ISETP.LT.AND P0, PT, RZ, UR4, PT ;  /* 0x00000004ff007c0c */ /* 0x000fda000bf01270 */
[----:B------:R-:W-:Y:S05]  /*17c0*/  @P0 BRA `(.L_x_20) ;  /* 0x0000000000400947 */ /* 0x000fea0003800000 */
[----:B0-----:R-:W-:Y:S01]  /*17d0*/  MOV R0, 0x0 ;  /* 0x0000000000007802 */ /* 0x001fe20000000f00 */
[----:B------:R-:W-:Y:S01]  /*17e0*/  ULDC.64 UR4, c[0x4][0x68] ;  /* 0x01001a0000047ab9 */ /* 0x000fe20000000a00 */
[----:B------:R-:W-:Y:S01]  /*17f0*/  ULDC.64 UR6, c[0x4][0x8] ;  /* 0x0100020000067ab9 */ /* 0x000fe20000000a00 */
[----:B------:R-:W-:Y:S01]  /*1800*/  IMAD.U32 R4, RZ, RZ, UR4 ;  /* 0x00000004ff047e24 */ /* 0x000fe2000f8e00ff */
[----:B------:R0:W1:Y:S01]  /*1810*/  LDC.64 R14, c[0x4][R0] ;  /* 0x01000000000e7b82 */ /* 0x0000620000000a00 */
[----:B------:R-:W-:Y:S01]  /*1820*/  IMAD.U32 R5, RZ, RZ, UR5 ;  /* 0x00000005ff057e24 */ /* 0x000fe2000f8e00ff */
[----:B------:R-:W-:Y:S01]  /*1830*/  ULDC.64 UR4, c[0x4][0x70] ;  /* 0x01001c0000047ab9 */ /* 0x000fe20000000a00 */
[----:B------:R-:W-:Y:S02]  /*1840*/  IMAD.U32 R10, RZ, RZ, UR6 ;  /* 0x00000006ff0a7e24 */ /* 0x000fe4000f8e00ff */
[----:B------:R-:W-:Y:S02]  /*1850*/  IMAD.U32 R6, RZ, RZ, UR4 ;  /* 0x00000004ff067e24 */ /* 0x000fe4000f8e00ff */
[----:B------:R-:W-:-:S02]  /*1860*/  IMAD.U32 R7, RZ, RZ, UR5 ;  /* 0x00000005ff077e24 */ /* 0x000fc4000f8e00ff */
[----:B------:R-:W-:Y:S02]  /*1870*/  IMAD.U32 R11, RZ, RZ, UR7 ;  /* 0x00000007ff0b7e24 */ /* 0x000fe4000f8e00ff */
[----:B------:R-:W-:Y:S02]  /*1880*/  IMAD.MOV.U32 R8, RZ, RZ, 0x1e1 ;  /* 0x000001e1ff087424 */ /* 0x000fe400078e00ff */
[----:B------:R-:W-:Y:S02]  /*1890*/  IMAD.MOV.U32 R12, RZ, RZ, 0x1 ;  /* 0x00000001ff0c7424 */ /* 0x000fe400078e00ff */
[----:B0-----:R-:W-:-:S07]  /*18a0*/  IMAD.MOV.U32 R13, RZ, RZ, RZ ;  /* 0x000000ffff0d7224 */ /* 0x001fce00078e00ff */
[----:B------:R-:W-:-:S07]  /*18b0*/  LEPC R20, `(.L_x_20) ;  /* 0x000000001014794e */ /* 0x000fce0000000000 */
[----:B-1---5:R-:W-:Y:S05]  /*18c0*/  CALL.ABS.NOINC R14 ;  /* 0x000000000e007343 */ /* 0x022fea0003c00000 */
.L_x_20:
[----:B------:R-:W-:-:S13]  /*18d0*/  ISETP.NE.AND P0, PT, R74, 0x3, PT ;  /* 0x000000034a00780c */ /* 0x000fda0003f05270 */
[----:B------:R-:W-:Y:S05]  /*18e0*/  @!P0 BRA `(.L_x_21) ;  /* 0x0000000000048947 */ /* 0x000fea0003800000 */
[----:B------:R-:W-:Y:S01]  /*18f0*/  BPT.TRAP 0x1 ;  /* 0x000000040000795c */ /* 0x000fe20000300000 */
.L_x_21:
[----:B0-----:R-:W-:Y:S02]  /*1900*/  IMAD.U32 R3, RZ, RZ, UR38 ;  /* 0x00000026ff037e24 */ /* 0x001fe4000f8e00ff */
[----:B------:R-:W-:-:S03]  /*1910*/  IMAD.U32 R0, RZ, RZ, UR39 ;  /* 0x00000027ff007e24 */ /* 0x000fc6000f8e00ff */
[----:B------:R-:W-:Y:S02]  /*1920*/  LEA R3, R3, UR41, 0x3 ;  /* 0x0000002903037c11 */ /* 0x000fe4000f8e18ff */
[----:B------:R-:W-:-:S04]  /*1930*/  SHF.L.U32 R0, R0, 0x1f, RZ ;  /* 0x0000001f00007819 */ /* 0x000fc800000006ff */
[----:B------:R0:W1:Y:S01]  /*1940*/  SYNCS.PHASECHK.TRANS64.TRYWAIT P1, [R3+URZ], R0 ;  /* 0x00000000030075a7 */ /* 0x000062000802017f */
[----:B------:R-:W-:Y:S05]  /*1950*/  @!P0 BRA `(.L_x_22) ;  /* 0x0000000000048947 */ /* 0x000fea0003800000 */
[----:B------:R-:W-:Y:S01]  /*1960*/  BPT.TRAP 0x1 ;  /* 0x000000040000795c */ /* 0x000fe20000300000 */
.L_x_22:
[----:B-1----:R-:W-:Y:S05]  /*1970*/  @P1 BRA `(.L_x_23) ;  /* 0x0000000000081947 */ /* 0x002fea0003800000 */
[----:B------:R-:W1:Y:S02]  /*1980*/  SYNCS.PHASECHK.TRANS64.TRYWAIT P1, [R3+URZ], R0 ;  /* 0x00000000030075a7 */ /* 0x000e64000802017f */
[----:B-1----:R-:W-:Y:S05]  /*1990*/  @!P1 BRA `(.L_x_24) ;  /* 0x00000044006c9947 */ /* 0x002fea0003800000 */
.L_x_23:
[----:B------:R-:W-:Y:S05]  /*19a0*/  WARPSYNC.ALL ;  /* 0x0000000000007948 */ /* 0x000fea0003800000 */
[----:B------:R-:W-:Y:S01]  /*19b0*/  ULEA UR8, UR38, UR45, 0xa ;  /* 0x0000002d26087291 */ /* 0x000fe2000f8e503f */
[----:B------:R-:W-:Y:S01]  /*19c0*/  WARPGROUP.ARRIVE ;  /* 0x00000000000079c5 */ /* 0x000fe20000000000 */
[----:B------:R-:W-:Y:S01]  /*19d0*/  ULEA UR9, UR38, UR46, 0xa ;  /* 0x0000002e26097291 */ /* 0x000fe2000f8e503f */
[----:B01----:R-:W-:Y:S01]  /*19e0*/  IMAD.U32 R0, RZ, RZ, UR42 ;  /* 0x0000002aff007e24 */ /* 0x003fe2000f8e00ff */
[----:B------:R-:W-:Y:S01]  /*19f0*/  UMOV UR5, 0x40000040 ;  /* 0x4000004000057882 */ /* 0x000fe20000000000 */
[----:B------:R-:W-:-:S02]  /*1a00*/  UMOV UR7, 0x40000040 ;  /* 0x4000004000077882 */ /* 0x000fc40000000000 */
[----:B------:R-:W-:Y:S01]  /*1a10*/  UMOV UR4, UR8 ;  /* 0x0000000800047c82 */ /* 0x000fe20008000000 */
[----:B------:R-:W-:Y:S01]  /*1a20*/  ISETP.GE.AND P1, PT, R0, 0x1, PT ;  /* 0x000000010000780c */ /* 0x000fe20003f26270 */
[----:B------:R-:W-:Y:S02]  /*1a30*/  UMOV UR6, UR9 ;  /* 0x0000000900067c82 */ /* 0x000fe40008000000 */
[----:B------:R-:W-:Y:S01]  /*1a40*/  HGMMA.64x64x8.F32.TF32 R24, gdesc[UR4], RZ, !UPT, gsb0 ;  /* 0x04e00000041879f0 */ /* 0x000fe2000c0028ff */
[----:B------:R-:W-:Y:S02]  /*1a50*/  UIADD3 UR4, UR8, 0x2, URZ ;  /* 0x0000000208047890 */ /* 0x000fe4000fffe03f */
[----:B------:R-:W-:Y:S01]  /*1a60*/  UIADD3 UR6, UR9, 0x2, URZ ;  /* 0x0000000209067890 */ /* 0x000fe2000fffe03f */
[----:B------:R-:W-:Y:S01]  /*1a70*/  UMOV UR5, 0x40000040 ;  /* 0x4000004000057882 */ /* 0x000fe20000000000 */
[----:B------:R-:W-:Y:S01]  /*1a80*/  UMOV UR7, 0x40000040 ;  /* 0x4000004000077882 */ /* 0x000fe20000000000 */
[----:B------:R-:W-:-:S02]  /*1a90*/  WARPGROUP.DEPBAR.LE gsb0, 0x0 ;  /* 0x00008000000079c5 */ /* 0x000fc40000010000 */
[----:B------:R-:W-:-:S06]  /*1aa0*/  WARPGROUP.ARRIVE ;  /* 0x00000000000079c5 */ /* 0x000fcc0000000000 */
[----:B------:R-:W-:Y:S01]  /*1ab0*/  HGMMA.64x64x8.F32.TF32 R24, gdesc[UR4], R24, gsb0 ;  /* 0x04e00000041879f0 */ /* 0x000fe20008002818 */
[----:B------:R-:W-:Y:S02]  /*1ac0*/  UIADD3 UR4, UR8, 0x4, URZ ;  /* 0x0000000408047890 */ /* 0x000fe4000fffe03f */
[----:B------:R-:W-:Y:S01]  /*1ad0*/  UIADD3 UR6, UR9, 0x4, URZ ;  /* 0x0000000409067890 */ /* 0x000fe2000fffe03f */
[----:B------:R-:W-:Y:S01]  /*1ae0*/  UMOV UR5, 0x40000040 ;  /* 0x4000004000057882 */ /* 0x000fe20000000000 */
[----:B------:R-:W-:Y:S01]  /*1af0*/  UMOV UR7, 0x40000040 ;  /* 0x4000004000077882 */ /* 0x000fe20000000000 */
[----:B------:R-:W-:Y:S02]  /*1b00*/  WARPGROUP.DEPBAR.LE gsb0, 0x0 ;  /* 0x00008000000079c5 */ /* 0x000fe40000010000 */
        /* <DEDUP_REMOVED lines=36> */
[----:B------:R-:W-:Y:S03]  /*1d50*/  HGMMA.64x64x8.F32.TF32 R24, gdesc[UR4], R24, gsb0 ;  /* 0x04e00000041879f0 */ /* 0x000fe60008002818 */
[----:B------:R-:W-:Y:S02]  /*1d60*/  WARPGROUP.DEPBAR.LE gsb0, 0x0 ;  /* 0x00008000000079c5 */ /* 0x000fe40000010000 */
[----:B------:R-:W-:Y:S05]  /*1d70*/  @!P1 BRA `(.L_x_25) ;  /* 0x0000000400849947 */ /* 0x000fea0003800000 */
[----:B------:R-:W-:Y:S01]  /*1d80*/  UIADD3 UR8, UR38, 0x1, URZ ;  /* 0x0000000126087890 */ /* 0x000fe2000fffe03f */
[----:B------:R-:W-:Y:S02]  /*1d90*/  IMAD.U32 R0, RZ, RZ, UR42 ;  /* 0x0000002aff007e24 */ /* 0x000fe4000f8e00ff */
[----:B------:R-:W-:Y:S01]  /*1da0*/  IMAD.U32 R3, RZ, RZ, UR38 ;  /* 0x00000026ff037e24 */ /* 0x000fe2000f8e00ff */
[----:B------:R-:W-:-:S04]  /*1db0*/  UISETP.NE.AND UP0, UPT, UR8, 0x3, UPT ;  /* 0x000000030800788c */ /* 0x000fc8000bf05270 */
[----:B------:R-:W-:Y:S02]  /*1dc0*/  USEL UR4, URZ, 0x1, UP0 ;  /* 0x000000013f047887 */ /* 0x000fe40008000000 */
[----:B------:R-:W-:Y:S02]  /*1dd0*/  USEL UR8, UR8, URZ, UP0 ;  /* 0x0000003f08087287 */ /* 0x000fe40008000000 */
[----:B------:R-:W-:-:S06]  /*1de0*/  ULOP3.LUT UR4, UR39, UR4, URZ, 0x3c, !UPT ;  /* 0x0000000427047292 */ /* 0x000fcc000f8e3c3f */
[----:B------:R-:W-:-:S07]  /*1df0*/  IMAD.U32 R6, RZ, RZ, UR4 ;  /* 0x00000004ff067e24 */ /* 0x000fce000f8e00ff */
.L_x_32:
[----:B------:R-:W-:Y:S05]  /*1e00*/  @!P0 BRA `(.L_x_26) ;  /* 0x0000000000048947 */ /* 0x000fea0003800000 */
[----:B------:R-:W-:Y:S01]  /*1e10*/  BPT.TRAP 0x1 ;  /* 0x000000040000795c */ /* 0x000fe20000300000 */
.L_x_26:
[----:B------:R-:W-:Y:S01]  /*1e20*/  ULEA UR4, UR8, UR41, 0x3 ;  /* 0x0000002908047291 */ /* 0x000fe2000f8e183f */
[----:B------:R-:W-:-:S08]  /*1e30*/  SHF.L.U32 R4, R6, 0x1f, RZ ;  /* 0x0000001f06047819 */ /* 0x000fd000000006ff */
[----:B------:R0:W1:Y:S01]  /*1e40*/  SYNCS.PHASECHK.TRANS64.TRYWAIT P1, [UR4], R4 ;  /* 0x00000004ff0075a7 */ /* 0x0000620008020144 */
[----:B------:R-:W-:Y:S05]  /*1e50*/  @!P0 BRA `(.L_x_27) ;  /* 0x0000000000048947 */ /* 0x000fea0003800000 */
[----:B------:R-:W-:Y:S01]  /*1e60*/  BPT.TRAP 0x1 ;  /* 0x000000040000795c */ /* 0x000fe20000300000 */
.L_x_27:
[----:B-1----:R-:W-:Y:S05]  /*1e70*/  @P1 BRA `(.L_x_28) ;  /* 0x0000000000081947 */ /* 0x002fea0003800000 */
[----:B------:R-:W1:Y:S02]  /*1e80*/  SYNCS.PHASECHK.TRANS64.TRYWAIT P1, [UR4], R4 ;  /* 0x00000004ff0075a7 */ /* 0x000e640008020144 */
[----:B-1----:R-:W-:Y:S05]  /*1e90*/  @!P1 BRA `(.L_x_29) ;  /* 0x0000004000409947 */ /* 0x002fea0003800000 */
.L_x_28:
[----:B------:R-:W-:Y:S01]  /*1ea0*/  ULEA UR9, UR8, UR45, 0xa ;  /* 0x0000002d08097291 */ /* 0x000fe2000f8e503f */
[----:B------:R-:W-:Y:S01]  /*1eb0*/  WARPGROUP.ARRIVE ;  /* 0x00000000000079c5 */ /* 0x000fe20000000000 */
[----:B------:R-:W-:Y:S01]  /*1ec0*/  ULEA UR10, UR8, UR46, 0xa ;  /* 0x0000002e080a7291 */ /* 0x000fe2000f8e503f */
[----:B------:R-:W-:Y:S01]  /*1ed0*/  UMOV UR5, 0x40000040 ;  /* 0x4000004000057882 */ /* 0x000fe20000000000 */
[----:B------:R-:W-:-:S03]  /*1ee0*/  UMOV UR7, 0x40000040 ;  /* 0x4000004000077882 */ /* 0x000fc60000000000 */
[----:B------:R-:W-:Y:S02]  /*1ef0*/  UMOV UR4, UR9 ;  /* 0x0000000900047c82 */ /* 0x000fe40008000000 */
[----:B------:R-:W-:Y:S02]  /*1f00*/  UMOV UR6, UR10 ;  /* 0x0000000a00067c82 */ /* 0x000fe40008000000 */
[----:B------:R-:W-:Y:S01]  /*1f10*/  HGMMA.64x64x8.F32.TF32 R24, gdesc[UR4], R24, gsb0 ;  /* 0x04e00000041879f0 */ /* 0x000fe20008002818 */
        /* <DEDUP_REMOVED lines=51> */
[----:B------:R-:W-:Y:S01]  /*2250*/  BPT.TRAP 0x1 ;  /* 0x000000040000795c */ /* 0x000fe20000300000 */
.L_x_30:
[----:B------:R-:W-:-:S13]  /*2260*/  ISETP.NE.AND P1, PT, R71, RZ, PT ;  /* 0x000000ff4700720c */ /* 0x000fda0003f25270 */
[----:B01----:R-:W-:-:S05]  /*2270*/  @P1 LEA R4, R3, UR41, 0x3 ;  /* 0x0000002903041c11 */ /* 0x003fca000f8e18ff */
[----:B------:R-:W-:-:S05]  /*2280*/  @P1 VIADD R5, R4, 0x18 ;  /* 0x0000001804051836 */ /* 0x000fca0000000000 */
[----:B------:R-:W-:-:S04]  /*2290*/  @P1 PRMT R5, R56, 0x654, R5 ;  /* 0x0000065438051816 */ /* 0x000fc80000000005 */
[----:B------:R0:W-:Y:S01]  /*22a0*/  @P1 SYNCS.ARRIVE.TRANS64.RED.A1T0 RZ, [R5+URZ], RZ ;  /* 0x000000ff05ff19a7 */ /* 0x0001e2000810043f */
[----:B------:R-:W-:-:S13]  /*22b0*/  ISETP.GT.U32.AND P1, PT, R23, 0x1, PT ;  /* 0x000000011700780c */ /* 0x000fda0003f24070 */
[----:B0-----:R-:W-:Y:S05]  /*22c0*/  @P1 BRA `(.L_x_31) ;  /* 0x0000000000041947 */ /* 0x001fea0003800000 */
[----:B------:R-:W-:Y:S01]  /*22d0*/  BPT.TRAP 0x1 ;  /* 0x000000040000795c */ /* 0x000fe20000300000 */
.L_x_31:
[----:B------:R-:W-:Y:S01]  /*22e0*/  UIADD3 UR8, UR8, 0x1, URZ ;  /* 0x0000000108087890 */ /* 0x000fe2000fffe03f */
[C---:B------:R-:W-:Y:S01]  /*22f0*/  ISETP.GT.AND P2, PT, R0.reuse, 0x1, PT ;  /* 0x000000010000780c */ /* 0x040fe20003f44270 */
[----:B------:R-:W-:Y:S02]  /*2300*/  VIADD R3, R3, 0x1 ;  /* 0x0000000103037836 */ /* 0x000fe40000000000 */
[----:B------:R-:W-:Y:S01]  /*2310*/  UISETP.NE.AND UP0, UPT, UR8, 0x3, UPT ;  /* 0x000000030800788c */ /* 0x000fe2000bf05270 */
[----:B------:R-:W-:Y:S02]  /*2320*/  VIADD R0, R0, 0xffffffff ;  /* 0xffffffff00007836 */ /* 0x000fe40000000000 */
[C---:B------:R-:W-:Y:S01]  /*2330*/  ISETP.NE.AND P1, PT, R3.reuse, 0x3, PT ;  /* 0x000000030300780c */ /* 0x040fe20003f25270 */
[----:B------:R-:W-:Y:S02]  /*2340*/  USEL UR4, URZ, 0x1, UP0 ;  /* 0x000000013f047887 */ /* 0x000fe40008000000 */
[----:B------:R-:W-:Y:S01]  /*2350*/  USEL UR8, UR8, URZ, UP0 ;  /* 0x0000003f08087287 */ /* 0x000fe20008000000 */
[----:B------:R-:W-:-:S03]  /*2360*/  SEL R3, R3, RZ, P1 ;  /* 0x000000ff03037207 */ /* 0x000fc60000800000 */
[----:B------:R-:W-:Y:S01]  /*2370*/  LOP3.LUT R6, R6, UR4, RZ, 0x3c, !PT ;  /* 0x0000000406067c12 */ /* 0x000fe2000f8e3cff */
[----:B------:R-:W-:Y:S07]  /*2380*/  @P2 BRA `(.L_x_32) ;  /* 0xfffffff8009c2947 */ /* 0x000fee000383ffff */
.L_x_25:
[----:B------:R-:W0:Y:S01]  /*2390*/  LDC R0, c[0x0][0x28c] ;  /* 0x0000a300ff007b82 */ /* 0x000e220000000800 */
[----:B------:R-:W-:-:S04]  /*23a0*/  IMAD.U32 R3, RZ, RZ, UR49 ;  /* 0x00000031ff037e24 */ /* 0x000fc8000f8e00ff */
[----:B------:R1:W-:Y:S01]  /*23b0*/  SYNCS.ARRIVE.TRANS64.A1T0 RZ, [R3+UR48], RZ ;  /* 0x000000ff03ff79a7 */ /* 0x0003e20008100030 */
[----:B0-----:R-:W-:-:S13]  /*23c0*/  ISETP.GE.AND P1, PT, R0, 0x1, PT ;  /* 0x000000010000780c */ /* 0x001fda0003f26270 */
[----:B-1----:R-:W-:Y:S05]  /*23d0*/  @!P1 BRA `(.L_x_33) ;  /* 0x0000000000449947 */ /* 0x002fea0003800000 */
[----:B------:R-:W-:Y:S05]  /*23e0*/  @!P0 BRA `(.L_x_34) ;  /* 0x0000000000048947 */ /* 0x000fea0003800000 */
[----:B------:R-:W-:Y:S01]  /*23f0*/  BPT.TRAP 0x1 ;  /* 0x000000040000795c */ /* 0x000fe20000300000 */
.L_x_34:
[----:B------:R-:W-:-:S13]  /*2400*/  ISETP.NE.AND P0, PT, R71, RZ, PT ;  /* 0x000000ff4700720c */ /* 0x000fda0003f05270 */
[----:B------:R-:W-:-:S05]  /*2410*/  VOTEU.ANY UP0, P0 ;  /* 0x00000000003f7886 */ /* 0x000fca0000000100 */
[----:B------:R-:W-:-:S06]  /*2420*/  @UP0 UIADD3 UR4, UR38, UR42, URZ ;  /* 0x0000002a26040290 */ /* 0x000fcc000fffe03f */
[----:B------:R-:W-:Y:S02]  /*2430*/  IMAD.U32 R4, RZ, RZ, UR4 ;  /* 0x00000004ff047e24 */ /* 0x000fe4000f8e00ff */
[----:B------:R-:W-:Y:S02]  /*2440*/  IMAD.U32 R3, RZ, RZ, UR4 ;  /* 0x00000004ff037e24 */ /* 0x000fe4000f8e00ff */
[----:B------:R-:W-:-:S05]  /*2450*/  @P0 IMAD.WIDE.U32 R4, R4, -0x55555555, RZ ;  /* 0xaaaaaaab04040825 */ /* 0x000fca00078e00ff */
[----:B------:R-:W-:-:S05]  /*2460*/  @P0 SHF.R.U32.HI R0, RZ, 0x1, R5 ;  /* 0x00000001ff000819 */ /* 0x000fca0000011605 */
[----:B------:R-:W-:-:S05]  /*2470*/  @P0 IMAD R0, R0, -0x3, R3 ;  /* 0xfffffffd00000824 */ /* 0x000fca00078e0203 */
[----:B------:R-:W-:-:S05]  /*2480*/  @P0 LEA R0, R0, UR41, 0x3 ;  /* 0x0000002900000c11 */ /* 0x000fca000f8e18ff */
[----:B------:R-:W-:-:S05]  /*2490*/  @P0 VIADD R3, R0, 0x18 ;  /* 0x0000001800030836 */ /* 0x000fca0000000000 */
[----:B------:R-:W-:-:S04]  /*24a0*/  @P0 PRMT R3, R56, 0x654, R3 ;  /* 0x0000065438030816 */ /* 0x000fc80000000003 */
[----:B------:R0:W-:Y:S01]  /*24b0*/  @P0 SYNCS.ARRIVE.TRANS64.RED.A1T0 RZ, [R3+URZ], RZ ;  /* 0x000000ff03ff09a7 */ /* 0x0001e2000810043f */
[----:B------:R-:W-:-:S13]  /*24c0*/  ISETP.GT.U32.AND P0, PT, R23, 0x1, PT ;  /* 0x000000011700780c */ /* 0x000fda0003f04070 */
[----:B0-----:R-:W-:Y:S05]  /*24d0*/  @P0 BRA `(.L_x_33) ;  /* 0x0000000000040947 */ /* 0x001fea0003800000 */
[----:B------:R-:W-:Y:S01]  /*24e0*/  BPT.TRAP 0x1 ;  /* 0x000000040000795c */ /* 0x000fe20000300000 */
.L_x_33:
[----:B------:R-:W-:Y:S01]  /*24f0*/  SHF.L.U32 R0, R75, 0x1f, RZ ;  /* 0x0000001f4b007819 */ /* 0x000fe200000006ff */
[----:B------:R-:W-:Y:S01]  /*2500*/  UIADD3 UR38, UR38, UR47, URZ ;  /* 0x0000002f26267290 */ /* 0x000fe2000fffe03f */
[----:B------:R-:W-:Y:S01]  /*2510*/  SHF.R.S32.HI R11, RZ, 0x1f, R19 ;  /* 0x0000001fff0b7819 */ /* 0x000fe20000011413 */
[----:B------:R-:W-:Y:S01]  /*2520*/  UISETP.GE.U32.AND UP1, UPT, UR47, 0x3, UPT ;  /* 0x000000032f00788c */ /* 0x000fe2000bf26070 */
[----:B------:R-:W0:Y:S01]  /*2530*/  SYNCS.PHASECHK.TRANS64.TRYWAIT P0, [UR43+0x8], R0 ;  /* 0x00000800ff0075a7 */ /* 0x000e22000800016b */
[----:B------:R-:W-:-:S04]  /*2540*/  UISETP.GT.U32.AND UP0, UPT, UR38, 0x2, UPT ;  /* 0x000000022600788c */ /* 0x000fc8000bf04070 */
[----:B------:R-:W-:-:S04]  /*2550*/  UISETP.LT.U32.AND UP0, UPT, UR47, 0x3, UP0 ;  /* 0x000000032f00788c */ /* 0x000fc80008701070 */
[----:B------:R-:W-:Y:S02]  /*2560*/  USEL UR6, URZ, 0x1, !UP0 ;  /* 0x000000013f067887 */ /* 0x000fe4000c000000 */
[----:B------:R-:W-:Y:S02]  /*2570*/  @UP1 UIMAD.WIDE.U32 UR4, UR38, -0x55555555, URZ ;  /* 0xaaaaaaab260418a5 */ /* 0x000fe4000f8e003f */
[----:B------:R-:W-:Y:S02]  /*2580*/  ULOP3.LUT UR39, UR39, UR6, URZ, 0x3c, !UPT ;  /* 0x0000000627277292 */ /* 0x000fe4000f8e3c3f */
[----:B------:R-:W-:-:S04]  /*2590*/  @UP1 USHF.R.U32.HI UR4, URZ, 0x1, UR5 ;  /* 0x000000013f041899 */ /* 0x000fc80008011605 */
[----:B------:R-:W-:Y:S01]  /*25a0*/  @UP1 ULOP3.LUT UR39, UR39, 0x1, UR4, 0x78, !UPT ;  /* 0x0000000127271892 */ /* 0x000fe2000f8e7804 */
[----:B0-----:R-:W-:Y:S11]  /*25b0*/  @!P0 BRA `(.L_x_35) ;  /* 0x0000003800908947 */ /* 0x001ff60003800000 */
.L_x_124:
[----:B0-----:R-:W-:Y:S01]  /*25c0*/  IMAD.SHL.U32 R3, R22, 0x40, RZ ;  /* 0x0000004016037824 */ /* 0x001fe200078e00ff */
[----:B------:R-:W-:Y:S01]  /*25d0*/  ULDC UR6, c[0x0][0x284] ;  /* 0x0000a10000067ab9 */ /* 0x000fe20000000800 */
[----:B------:R-:W-:Y:S01]  /*25e0*/  IMAD.SHL.U32 R12, R18, 0x40, RZ ;  /* 0x00000040120c7824 */ /* 0x000fe200078e00ff */
[----:B------:R-:W-:Y:S01]  /*25f0*/  ULDC.64 UR4, c[0x0][0x5d0] ;  /* 0x0001740000047ab9 */ /* 0x000fe20000000a00 */
[----:B------:R-:W-:Y:S01]  /*2600*/  IMAD.WIDE R20, R22, 0x40, R60 ;  /* 0x0000004016147825 */ /* 0x000fe200078e023c */
[----:B------:R-:W-:Y:S01]  /*2610*/  ISETP.GE.AND P0, PT, R3, UR6, PT ;  /* 0x0000000603007c0c */ /* 0x000fe2000bf06270 */
[----:B------:R-:W-:Y:S01]  /*2620*/  ULDC UR6, c[0x0][0x288] ;  /* 0x0000a20000067ab9 */ /* 0x000fe20000000800 */
[----:B------:R-:W-:Y:S01]  /*2630*/  SHF.R.S32.HI R13, RZ, 0x1f, R12 ;  /* 0x0000001fff0d7819 */ /* 0x000fe2000001140c */
[----:B------:R-:W-:Y:S01]  /*2640*/  IMAD R0, R11, UR4, RZ ;  /* 0x000000040b007c24 */ /* 0x000fe2000f8e02ff */
[----:B------:R-:W-:Y:S01]  /*2650*/  ISETP.GE.OR P0, PT, R12, UR6, P0 ;  /* 0x000000060c007c0c */ /* 0x000fe20008706670 */
[----:B------:R-:W-:-:S04]  /*2660*/  IMAD.WIDE.U32 R4, R19, UR4, R62 ;  /* 0x0000000413047c25 */ /* 0x000fc8000f8e003e */
[----:B------:R-:W-:Y:S01]  /*2670*/  IMAD R7, R19, UR5, R0 ;  /* 0x0000000513077c24 */ /* 0x000fe2000f8e0200 */
[----:B------:R-:W-:Y:S01]  /*2680*/  IADD3 R4, P1, R12, R4, RZ ;  /* 0x000000040c047210 */ /* 0x000fe20007f3e0ff */
[----:B------:R-:W-:Y:S02]  /*2690*/  ULDC.64 UR4, c[0x0][0x5c8] ;  /* 0x0001720000047ab9 */ /* 0x000fe40000000a00 */
[----:B------:R-:W-:Y:S01]  /*26a0*/  IMAD R9, R21, UR4, RZ ;  /* 0x0000000415097c24 */ /* 0x000fe2000f8e02ff */
[----:B------:R-:W-:-:S03]  /*26b0*/  IADD3.X R5, R13, R5, R7, P1, !PT ;  /* 0x000000050d057210 */ /* 0x000fc60000ffe407 */
[C---:B------:R-:W-:Y:S02]  /*26c0*/  IMAD R9, R20.reuse, UR5, R9 ;  /* 0x0000000514097c24 */ /* 0x040fe4000f8e0209 */
[----:B------:R-:W-:Y:S01]  /*26d0*/  IMAD.WIDE.U32 R72, R20, UR4, R4 ;  /* 0x0000000414487c25 */ /* 0x000fe2000f8e0004 */
[----:B------:R-:W-:Y:S06]  /*26e0*/  @P0 BRA `(.L_x_36) ;  /* 0x0000002000540947 */ /* 0x000fec0003800000 */
[----:B-----5:R-:W-:Y:S01]  /*26f0*/  FSETP.NEU.AND P0, PT, R58, RZ, PT ;  /* 0x000000ff3a00720b */ /* 0x020fe20003f0d000 */
[----:B------:R-:W-:Y:S01]  /*2700*/  IMAD.IADD R22, R67, 0x1, -R12 ;  /* 0x0000000143167824 */ /* 0x000fe200078e0a0c */
[----:B------:R-:W-:Y:S01]  /*2710*/  BSSY B0, `(.L_x_36) ;  /* 0x0000212000007945 */ /* 0x000fe20003800000 */
[----:B------:R-:W-:Y:S02]  /*2720*/  IMAD.IADD R0, R70, 0x1, -R3 ;  /* 0x0000000146007824 */ /* 0x000fe400078e0a03 */
[----:B------:R-:W-:Y:S01]  /*2730*/  IMAD.IADD R83, R73, 0x1, R9 ;  /* 0x0000000149537824 */ /* 0x000fe200078e0209 */
[----:B------:R-:W-:-:S04]  /*2740*/  ISETP.GT.AND P3, PT, R22, RZ, PT ;  /* 0x000000ff1600720c */ /* 0x000fc80003f64270 */
[----:B------:R-:W-:-:S03]  /*2750*/  ISETP.GT.AND P2, PT, R0, RZ, P3 ;  /* 0x000000ff0000720c */ /* 0x000fc60001f44270 */
[----:B------:R-:W-:Y:S10]  /*2760*/  @!P0 BRA `(.L_x_37) ;  /* 0x0000001400d88947 */ /* 0x000ff40003800000 */
[----:B------:R-:W0:Y:S01]  /*2770*/  LDC.64 R76, c[0x0][0x5b8] ;  /* 0x00016e00ff4c7b82 */ /* 0x000e220000000a00 */
[----:B------:R-:W-:-:S07]  /*2780*/  ULDC.64 UR4, c[0x0][0x5c0] ;  /* 0x0001700000047ab9 */ /* 0x000fce0000000a00 */
[----:B------:R-:W1:Y:S08]  /*2790*/  LDC.64 R78, c[0x0][0x5b0] ;  /* 0x00016c00ff4e7b82 */ /* 0x000e700000000a00 */
[----:B------:R-:W2:Y:S01]  /*27a0*/  LDC.64 R80, c[0x0][0x5a8] ;  /* 0x00016a00ff507b82 */ /* 0x000ea20000000a00 */
[-C--:B0-----:R-:W-:Y:S02]  /*27b0*/  IMAD R6, R11, R76.reuse, RZ ;  /* 0x0000004c0b067224 */ /* 0x081fe400078e02ff */
[----:B------:R-:W-:-:S04]  /*27c0*/  IMAD.WIDE.U32 R4, R19, R76, R62 ;  /* 0x0000004c13047225 */ /* 0x000fc800078e003e */
[----:B------:R-:W-:Y:S01]  /*27d0*/  IMAD R73, R19, R77, R6 ;  /* 0x0000004d13497224 */ /* 0x000fe200078e0206 */
[----:B------:R-:W-:Y:S01]  /*27e0*/  IADD3 R8, P0, R12, R4, RZ ;  /* 0x000000040c087210 */ /* 0x000fe20007f1e0ff */
[----:B-1----:R-:W-:-:S03]  /*27f0*/  IMAD R3, R21, R78, RZ ;  /* 0x0000004e15037224 */ /* 0x002fc600078e02ff */
[----:B------:R-:W-:Y:S01]  /*2800*/  IADD3.X R9, R13, R5, R73, P0, !PT ;  /* 0x000000050d097210 */ /* 0x000fe200007fe449 */
[C---:B------:R-:W-:Y:S02]  /*2810*/  IMAD R21, R20.reuse, R79, R3 ;  /* 0x0000004f14157224 */ /* 0x040fe400078e0203 */
[----:B------:R-:W-:-:S04]  /*2820*/  IMAD.WIDE.U32 R4, R20, R78, R8 ;  /* 0x0000004e14047225 */ /* 0x000fc800078e0008 */
[----:B------:R-:W-:Y:S01]  /*2830*/  IMAD.IADD R3, R5, 0x1, R21 ;  /* 0x0000000105037824 */ /* 0x000fe200078e0215 */
[----:B--2---:R-:W-:-:S04]  /*2840*/  LEA R10, P0, R4, R80, 0x2 ;  /* 0x00000050040a7211 */ /* 0x004fc800078010ff */
[----:B------:R-:W-:-:S05]  /*2850*/  LEA.HI.X R11, R4, R81, R3, 0x2, P0 ;  /* 0x00000051040b7211 */ /* 0x000fca00000f1403 */
[----:B------:R0:W2:Y:S01]  /*2860*/  @P2 LDG.E.LTC128B R3, desc[UR36][R10.64] ;  /* 0x000000240a032981 */ /* 0x0000a2000c1e1920 */
[----:B------:R-:W-:Y:S01]  /*2870*/  IMAD.WIDE.U32 R4, R20, R78, R12 ;  /* 0x0000004e14047225 */ /* 0x000fe200078e000c */
[----:B------:R-:W-:Y:S01]  /*2880*/  LEA R6, P1, R72, UR4, 0x2 ;  /* 0x0000000448067c11 */ /* 0x000fe2000f8210ff */
[----:B------:R-:W-:Y:S01]  /*2890*/  BSSY B1, `(.L_x_38) ;  /* 0x0000014000017945 */ /* 0x000fe20003800000 */
[----:B------:R-:W-:-:S04]  /*28a0*/  IADD3 R14, P0, R62, R4, RZ ;  /* 0x000000043e0e7210 */ /* 0x000fc80007f1e0ff */
[----:B------:R-:W-:Y:S01]  /*28b0*/  IADD3.X R15, R63, R21, R5, P0, !PT ;  /* 0x000000153f0f7210 */ /* 0x000fe200007fe405 */
[----:B0-----:R-:W-:Y:S01]  /*28c0*/  IMAD.SHL.U32 R10, R78, 0x8, RZ ;  /* 0x000000084e0a7824 */ /* 0x001fe200078e00ff */
[----:B------:R-:W-:Y:S02]  /*28d0*/  ISETP.GT.AND P0, PT, R22, 0x1, PT ;  /* 0x000000011600780c */ /* 0x000fe40003f04270 */
[----:B------:R-:W-:Y:S01]  /*28e0*/  SHF.L.U64.HI R11, R78, 0x3, R79 ;  /* 0x000000034e0b7819 */ /* 0x000fe2000001024f */
[----:B------:R-:W-:-:S04]  /*28f0*/  IMAD.WIDE.U32 R14, R19, R76, R14 ;  /* 0x0000004c130e7225 */ /* 0x000fc800078e000e */
[----:B------:R-:W-:Y:S01]  /*2900*/  IMAD.IADD R5, R73, 0x1, R15 ;  /* 0x0000000149057824 */ /* 0x000fe200078e020f */
[----:B------:R-:W-:Y:S01]  /*2910*/  LEA R4, P4, R14, R80, 0x2 ;  /* 0x000000500e047211 */ /* 0x000fe200078810ff */
[----:B------:R-:W-:-:S03]  /*2920*/  IMAD.WIDE.U32 R10, R20, R78, R10 ;  /* 0x0000004e140a7225 */ /* 0x000fc600078e000a */
[----:B------:R-:W-:Y:S02]  /*2930*/  LEA.HI.X R5, R14, R81, R5, 0x2, P4 ;  /* 0x000000510e057211 */ /* 0x000fe400020f1405 */
[----:B--2---:R-:W-:-:S05]  /*2940*/  LOP3.LUT R7, R3, 0xffffe000, RZ, 0xc0, !PT ;  /* 0xffffe00003077812 */ /* 0x004fca00078ec0ff */
[----:B------:R-:W-:-:S04]  /*2950*/  FMUL R7, R7, R58 ;  /* 0x0000003a07077220 */ /* 0x000fc80000400000 */
[----:B------:R-:W-:Y:S01]  /*2960*/  FFMA R77, R24, R57, R7 ;  /* 0x00000039184d7223 */ /* 0x000fe20000000007 */
[----:B------:R-:W-:Y:S02]  /*2970*/  LEA.HI.X R7, R72, UR5, R83, 0x2, P1 ;  /* 0x0000000548077c11 */ /* 0x000fe400088f1453 */
[----:B------:R-:W-:Y:S02]  /*2980*/  ISETP.GT.AND P1, PT, R0, RZ, P0 ;  /* 0x000000ff0000720c */ /* 0x000fe40000724270 */
[----:B------:R-:W-:-:S05]  /*2990*/  F2FP.TF32.F32.PACK_B R77, R77 ;  /* 0x0000004dff4d723e */ /* 0x000fca00024050ff */
[----:B------:R0:W-:Y:S06]  /*29a0*/  @P2 STG.E desc[UR36][R6.64], R77 ;  /* 0x0000004d06002986 */ /* 0x0001ec000c101924 */
[----:B------:R-:W-:Y:S05]  /*29b0*/  @!P1 BRA `(.L_x_39) ;  /* 0x0000000000049947 */ /* 0x000fea0003800000 */
[----:B------:R1:W5:Y:S02]  /*29c0*/  LDG.E.LTC128B R3, desc[UR36][R4.64+0x4] ;  /* 0x0000042404037981 */ /* 0x000364000c1e1920 */
.L_x_39:
[----:B------:R-:W-:Y:S05]  /*29d0*/  BSYNC B1 ;  /* 0x0000000000017941 */ /* 0x000fea0003800000 */
.L_x_38:
[----:B-----5:R-:W-:Y:S01]  /*29e0*/  LOP3.LUT R15, R3, 0xffffe000, RZ, 0xc0, !PT ;  /* 0xffffe000030f7812 */ /* 0x020fe200078ec0ff */
[----:B------:R-:W-:Y:S01]  /*29f0*/  IMAD.IADD R21, R21, 0x1, R11 ;  /* 0x0000000115157824 */ /* 0x000fe200078e020b */
[----:B------:R-:W-:Y:S02]  /*2a00*/  IADD3 R11, P2, R8, R10, RZ ;  /* 0x0000000a080b7210 */ /* 0x000fe40007f5e0ff */
[----:B------:R-:W-:Y:S01]  /*2a10*/  ISETP.GT.AND P3, PT, R0, 0x8, P3 ;  /* 0x000000080000780c */ /* 0x000fe20001f64270 */
[----:B------:R-:W-:Y:S02]  /*2a20*/  FMUL R8, R15, R58 ;  /* 0x0000003a0f087220 */ /* 0x000fe40000400000 */
[----:B------:R-:W-:Y:S01]  /*2a30*/  IMAD.X R18, R21, 0x1, R9, P2 ;  /* 0x0000000115127824 */ /* 0x000fe200010e0609 */
[----:B------:R-:W-:Y:S01]  /*2a40*/  LEA R14, P2, R11, R80, 0x2 ;  /* 0x000000500b0e7211 */ /* 0x000fe200078410ff */
[----:B------:R-:W-:-:S03]  /*2a50*/  FFMA R25, R25, R57, R8 ;  /* 0x0000003919197223 */ /* 0x000fc60000000008 */
[----:B------:R-:W-:Y:S01]  /*2a60*/  LEA.HI.X R15, R11, R81, R18, 0x2, P2 ;  /* 0x000000510b0f7211 */ /* 0x000fe200010f1412 */
[----:B------:R-:W-:Y:S01]  /*2a70*/  IMAD.MOV.U32 R18, RZ, RZ, R3 ;  /* 0x000000ffff127224 */ /* 0x000fe200078e0003 */
[----:B------:R-:W-:-:S05]  /*2a80*/  F2FP.TF32.F32.PACK_B R25, R25 ;  /* 0x00000019ff19723e */ /* 0x000fca00024050ff */
[----:B------:R2:W-:Y:S04]  /*2a90*/  @P1 STG.E desc[UR36][R6.64+0x4], R25 ;  /* 0x0000041906001986 */ /* 0x0005e8000c101924 */
[----:B------:R-:W3:Y:S01]  /*2aa0*/  @P3 LDG.E.LTC128B R18, desc[UR36][R14.64] ;  /* 0x000000240e123981 */ /* 0x000ee2000c1e1920 */
[----:B------:R-:W-:Y:S01]  /*2ab0*/  IADD3 R12, P1, P2, R62, R10, R12 ;  /* 0x0000000a3e0c7210 */ /* 0x000fe20007a3e00c */
[----:B------:R-:W-:Y:S01]  /*2ac0*/  BSSY B1, `(.L_x_40) ;  /* 0x0000011000017945 */ /* 0x000fe20003800000 */
[----:B------:R-:W-:Y:S02]  /*2ad0*/  SHF.L.U64.HI R9, R59, 0x2, R64 ;  /* 0x000000023b097819 */ /* 0x000fe40000010240 */
[----:B------:R-:W-:Y:S02]  /*2ae0*/  IADD3.X R13, R63, R21, R13, P1, P2 ;  /* 0x000000153f0d7210 */ /* 0x000fe40000fe440d */
[----:B------:R-:W-:-:S02]  /*2af0*/  LEA R10, P1, R59, R6, 0x2 ;  /* 0x000000063b0a7211 */ /* 0x000fc400078210ff */
[----:B------:R-:W-:Y:S01]  /*2b00*/  ISETP.GT.AND P0, PT, R0, 0x8, P0 ;  /* 0x000000080000780c */ /* 0x000fe20000704270 */
[----:B------:R-:W-:-:S04]  /*2b10*/  IMAD.WIDE.U32 R12, R19, R76, R12 ;  /* 0x0000004c130c7225 */ /* 0x000fc800078e000c */
[----:B------:R-:W-:Y:S01]  /*2b20*/  IMAD.X R11, R9, 0x1, R7, P1 ;  /* 0x00000001090b7824 */ /* 0x000fe200008e0607 */
[----:B------:R-:W-:Y:S02]  /*2b30*/  LEA R8, P2, R12, R80, 0x2 ;  /* 0x000000500c087211 */ /* 0x000fe400078410ff */
[----:B---3--:R-:W-:-:S05]  /*2b40*/  LOP3.LUT R3, R18, 0xffffe000, RZ, 0xc0, !PT ;  /* 0xffffe00012037812 */ /* 0x008fca00078ec0ff */
[----:B------:R-:W-:-:S04]  /*2b50*/  FMUL R3, R3, R58 ;  /* 0x0000003a03037220 */ /* 0x000fc80000400000 */
[----:B------:R-:W-:Y:S01]  /*2b60*/  FFMA R19, R26, R57, R3 ;  /* 0x000000391a137223 */ /* 0x000fe20000000003 */
[----:B------:R-:W-:-:S04]  /*2b70*/  IMAD.IADD R3, R73, 0x1, R13 ;  /* 0x0000000149037824 */ /* 0x000fc800078e020d */
[----:B------:R-:W-:Y:S02]  /*2b80*/  F2FP.TF32.F32.PACK_B R19, R19 ;  /* 0x00000013ff13723e */ /* 0x000fe400024050ff */
[----:B------:R-:W-:-:S03]  /*2b90*/  LEA.HI.X R9, R12, R81, R3, 0x2, P2 ;  /* 0x000000510c097211 */ /* 0x000fc600010f1403 */
[----:B------:R2:W-:Y:S01]  /*2ba0*/  @P3 STG.E desc[UR36][R10.64], R19 ;  /* 0x000000130a003986 */ /* 0x0005e2000c101924 */
[----:B------:R-:W-:Y:S05]  /*2bb0*/  @!P0 BRA `(.L_x_41) ;  /* 0x0000000000048947 */ /* 0x000fea0003800000 */
[----:B------:R3:W5:Y:S02]  /*2bc0*/  LDG.E.LTC128B R18, desc[UR36][R8.64+0x4] ;  /* 0x0000042408127981 */ /* 0x000764000c1e1920 */
.L_x_41:
[----:B------:R-:W-:Y:S05]  /*2bd0*/  BSYNC B1 ;  /* 0x0000000000017941 */ /* 0x000fea0003800000 */
.L_x_40:
[----:B-----5:R-:W-:Y:S01]  /*2be0*/  LOP3.LUT R3, R18, 0xffffe000, RZ, 0xc0, !PT ;  /* 0xffffe00012037812 */ /* 0x020fe200078ec0ff */
[----:B------:R-:W-:Y:S01]  /*2bf0*/  BSSY B1, `(.L_x_42) ;  /* 0x0000009000017945 */ /* 0x000fe20003800000 */
[----:B------:R-:W-:-:S03]  /*2c00*/  ISETP.GT.AND P1, PT, R22, 0x8, PT ;  /* 0x000000081600780c */ /* 0x000fc60003f24270 */
[----:B------:R-:W-:Y:S01]  /*2c10*/  FMUL R12, R3, R58 ;  /* 0x0000003a030c7220 */ /* 0x000fe20000400000 */
[----:B------:R-:W-:-:S03]  /*2c20*/  ISETP.GT.AND P2, PT, R0, RZ, P1 ;  /* 0x000000ff0000720c */ /* 0x000fc60000f44270 */
[----:B------:R-:W-:-:S05]  /*2c30*/  FFMA R27, R27, R57, R12 ;  /* 0x000000391b1b7223 */ /* 0x000fca000000000c */
[----:B------:R-:W-:-:S05]  /*2c40*/  F2FP.TF32.F32.PACK_B R27, R27 ;  /* 0x0000001bff1b723e */ /* 0x000fca00024050ff */
[----:B------:R4:W-:Y:S01]  /*2c50*/  @P0 STG.E desc[UR36][R10.64+0x4], R27 ;  /* 0x0000041b0a000986 */ /* 0x0009e2000c101924 */
[----:B------:R-:W-:Y:S05]  /*2c60*/  @!P2 BRA `(.L_x_43) ;  /* 0x000000000004a947 */ /* 0x000fea0003800000 */
[----:B------:R0:W5:Y:S02]  /*2c70*/  LDG.E.LTC128B R18, desc[UR36][R4.64+0x20] ;  /* 0x0000202404127981 */ /* 0x000164000c1e1920 */
.L_x_43:
[----:B------:R-:W-:Y:S05]  /*2c80*/  BSYNC B1 ;  /* 0x0000000000017941 */ /* 0x000fea0003800000 */
.L_x_42:
        /* <DEDUP_REMOVED lines=10> */
.L_x_45:
[----:B------:R-:W-:Y:S05]  /*2d30*/  BSYNC B1 ;  /* 0x0000000000017941 */ /* 0x000fea0003800000 */
.L_x_44:
[----:B0----5:R-:W-:Y:S01]  /*2d40*/  LOP3.LUT R3, R18, 0xffffe000, RZ, 0xc0, !PT ;  /* 0xffffe00012037812 */ /* 0x021fe200078ec0ff */
[----:B------:R-:W-:Y:S01]  /*2d50*/  BSSY B1, `(.L_x_46) ;  /* 0x0000008000017945 */ /* 0x000fe20003800000 */
[----:B------:R-:W-:-:S03]  /*2d60*/  ISETP.GT.AND P1, PT, R0, 0x8, P1 ;  /* 0x000000080000780c */ /* 0x000fc60000f24270 */
[----:B------:R-:W-:-:S04]  /*2d70*/  FMUL R12, R3, R58 ;  /* 0x0000003a030c7220 */ /* 0x000fc80000400000 */
[----:B------:R-:W-:-:S05]  /*2d80*/  FFMA R29, R29, R57, R12 ;  /* 0x000000391d1d7223 */ /* 0x000fca000000000c */
[----:B------:R-:W-:-:S05]  /*2d90*/  F2FP.TF32.F32.PACK_B R29, R29 ;  /* 0x0000001dff1d723e */ /* 0x000fca00024050ff */
[----:B------:R0:W-:Y:S01]  /*2da0*/  @P3 STG.E desc[UR36][R6.64+0x24], R29 ;  /* 0x0000241d06003986 */ /* 0x0001e2000c101924 */
[----:B------:R-:W-:Y:S05]  /*2db0*/  @!P1 BRA `(.L_x_47) ;  /* 0x0000000000049947 */ /* 0x000fea0003800000 */
[----:B------:R0:W5:Y:S02]  /*2dc0*/  LDG.E.LTC128B R18, desc[UR36][R8.64+0x20] ;  /* 0x0000202408127981 */ /* 0x000164000c1e1920 */
.L_x_47:
[----:B------:R-:W-:Y:S05]  /*2dd0*/  BSYNC B1 ;  /* 0x0000000000017941 */ /* 0x000fea0003800000 */
.L_x_46:
[----:B-----5:R-:W-:Y:S01]  /*2de0*/  LOP3.LUT R3, R18, 0xffffe000, RZ, 0xc0, !PT ;  /* 0xffffe00012037812 */ /* 0x020fe200078ec0ff */
        /* <DEDUP_REMOVED lines=8> */
.L_x_49:
[----:B------:R-:W-:Y:S05]  /*2e70*/  BSYNC B1 ;  /* 0x0000000000017941 */ /* 0x000fea0003800000 */
.L_x_48:
[----:B0----5:R-:W-:Y:S01]  /*2e80*/  LOP3.LUT R3, R18, 0xffffe000, RZ, 0xc0, !PT ;  /* 0xffffe00012037812 */ /* 0x021fe200078ec0ff */
        /* <DEDUP_REMOVED lines=9> */
.L_x_51:
[----:B------:R-:W-:Y:S05]  /*2f20*/  BSYNC B1 ;  /* 0x0000000000017941 */ /* 0x000fea0003800000 */
.L_x_50:
        /* <DEDUP_REMOVED lines=10> */
.L_x_53:
[----:B------:R-:W-:Y:S05]  /*2fd0*/  BSYNC B1 ;  /* 0x0000000000017941 */ /* 0x000fea0003800000 */
.L_x_52:
        /* <DEDUP_REMOVED lines=9> */
.L_x_55:
[----:B------:R-:W-:Y:S05]  /*3070*/  BSYNC B1 ;  /* 0x0000000000017941 */ /* 0x000fea0003800000 */
.L_x_54:
        /* <DEDUP_REMOVED lines=9> */
.L_x_57:
[----:B------:R-:W-:Y:S05]  /*3110*/  BSYNC B1 ;  /* 0x0000000000017941 */ /* 0x000fea0003800000 */
.L_x_56:
        /* <DEDUP_REMOVED lines=10> */
.L_x_59:
[----:B------:R-:W-:Y:S05]  /*31c0*/  BSYNC B1 ;  /* 0x0000000000017941 */ /* 0x000fea0003800000 */
.L_x_58:
        /* <DEDUP_REMOVED lines=10> */
.L_x_61:
[----:B------:R-:W-:Y:S05]  /*3270*/  BSYNC B1 ;  /* 0x0000000000017941 */ /* 0x000fea0003800000 */
.L_x_60:
        /* <DEDUP_REMOVED lines=9> */
.L_x_63:
[----:B------:R-:W-:Y:S05]  /*3310*/  BSYNC B1 ;  /* 0x0000000000017941 */ /* 0x000fea0003800000 */
.L_x_62:
        /* <DEDUP_REMOVED lines=9> */
.L_x_65:
[----:B------:R-:W-:Y:S05]  /*33b0*/  BSYNC B1 ;  /* 0x0000000000017941 */ /* 0x000fea0003800000 */
.L_x_64:
        /* <DEDUP_REMOVED lines=10> */
.L_x_67:
[----:B------:R-:W-:Y:S05]  /*3460*/  BSYNC B1 ;  /* 0x0000000000017941 */ /* 0x000fea0003800000 */
.L_x_66:
        /* <DEDUP_REMOVED lines=10> */
.L_x_69:
[----:B------:R-:W-:Y:S05]  /*3510*/  BSYNC B1 ;  /* 0x0000000000017941 */ /* 0x000fea0003800000 */
.L_x_68:
        /* <DEDUP_REMOVED lines=9> */
.L_x_71:
[----:B------:R-:W-:Y:S05]  /*35b0*/  BSYNC B1 ;  /* 0x0000000000017941 */ /* 0x000fea0003800000 */
.L_x_70:
        /* <DEDUP_REMOVED lines=9> */
.L_x_73:
[----:B------:R-:W-:Y:S05]  /*3650*/  BSYNC B1 ;  /* 0x0000000000017941 */ /* 0x000fea0003800000 */
.L_x_72:
        /* <DEDUP_REMOVED lines=10> */
.L_x_75:
[----:B------:R-:W-:Y:S05]  /*3700*/  BSYNC B1 ;  /* 0x0000000000017941 */ /* 0x000fea0003800000 */
.L_x_74:
        /* <DEDUP_REMOVED lines=10> */
.L_x_77:
[----:B------:R-:W-:Y:S05]  /*37b0*/  BSYNC B1 ;  /* 0x0000000000017941 */ /* 0x000fea0003800000 */
.L_x_76:
        /* <DEDUP_REMOVED lines=9> */
.L_x_79:
[----:B------:R-:W-:Y:S05]  /*3850*/  BSYNC B1 ;  /* 0x0000000000017941 */ /* 0x000fea0003800000 */
.L_x_78:
        /* <DEDUP_REMOVED lines=9> */
.L_x_81:
[----:B------:R-:W-:Y:S05]  /*38f0*/  BSYNC B1 ;  /* 0x0000000000017941 */ /* 0x000fea0003800000 */
.L_x_80:
        /* <DEDUP_REMOVED lines=10> */
.L_x_83:
[----:B------:R-:W-:Y:S05]  /*39a0*/  BSYNC B1 ;  /* 0x0000000000017941 */ /* 0x000fea0003800000 */
.L_x_82:
        /* <DEDUP_REMOVED lines=10> */
.L_x_85:
[----:B------:R-:W-:Y:S05]  /*3a50*/  BSYNC B1 ;  /* 0x0000000000017941 */ /* 0x000fea0003800000 */
.L_x_84:
        /* <DEDUP_REMOVED lines=9> */
.L_x_87:
[----:B------:R-:W-:Y:S05]  /*3af0*/  BSYNC B1 ;  /* 0x0000000000017941 */ /* 0x000fea0003800000 */
.L_x_86:
        /* <DEDUP_REMOVED lines=9> */
.L_x_89:
[----:B------:R-:W-:Y:S05]  /*3b90*/  BSYNC B1 ;  /* 0x0000000000017941 */ /* 0x000fea0003800000 */
.L_x_88:
        /* <DEDUP_REMOVED lines=10> */
.L_x_91:
[----:B------:R-:W-:Y:S05]  /*3c40*/  BSYNC B1 ;  /* 0x0000000000017941 */ /* 0x000fea0003800000 */
.L_x_90:
        /* <DEDUP_REMOVED lines=10> */
.L_x_93:
[----:B------:R-:W-:Y:S05]  /*3cf0*/  BSYNC B1 ;  /* 0x0000000000017941 */ /* 0x000fea0003800000 */
.L_x_92:
[----:B0----5:R-:W-:Y:S01]  /*3d00*/  LOP3.LUT R3, R18, 0xffffe000, RZ, 0xc0, !PT ;  /* 0xffffe00012037812 */ /* 0x021fe200078ec0ff */
[----:B------:R-:W-:Y:S01]  /*3d10*/  BSSY B1, `(.L_x_94) ;  /* 0x0000008000017945 */ /* 0x000fe20003800000 */
[----:B------:R-:W-:-:S03]  /*3d20*/  ISETP.GT.AND P1, PT, R0, 0x8, P1 ;  /* 0x000000080000780c */ /* 0x000fc60000f24270 */
[----:B-1----:R-:W-:-:S04]  /*3d30*/  FMUL R4, R3, R58 ;  /* 0x0000003a03047220 */ /* 0x002fc80000400000 */
[----:B------:R-:W-:-:S05]  /*3d40*/  FFMA R53, R53, R57, R4 ;  /* 0x0000003935357223 */ /* 0x000fca0000000004 */
[----:B------:R-:W-:-:S05]  /*3d50*/  F2FP.TF32.F32.PACK_B R53, R53 ;  /* 0x00000035ff35723e */ /* 0x000fca00024050ff */
[----:B------:R0:W-:Y:S01]  /*3d60*/  @P3 STG.E desc[UR36][R6.64+0xe4], R53 ;  /* 0x0000e43506003986 */ /* 0x0001e2000c101924 */
[----:B------:R-:W-:Y:S05]  /*3d70*/  @!P1 BRA `(.L_x_95) ;  /* 0x0000000000049947 */ /* 0x000fea0003800000 */
[----:B------:R1:W5:Y:S02]  /*3d80*/  LDG.E.LTC128B R18, desc[UR36][R8.64+0xe0] ;  /* 0x0000e02408127981 */ /* 0x000364000c1e1920 */
.L_x_95:
[----:B------:R-:W-:Y:S05]  /*3d90*/  BSYNC B1 ;  /* 0x0000000000017941 */ /* 0x000fea0003800000 */
.L_x_94:
[----:B-----5:R-:W-:Y:S01]  /*3da0*/  LOP3.LUT R3, R18, 0xffffe000, RZ, 0xc0, !PT ;  /* 0xffffe00012037812 */ /* 0x020fe200078ec0ff */
[----:B------:R-:W-:Y:S01]  /*3db0*/  @P1 IMAD.MOV.U32 R4, RZ, RZ, R10 ;  /* 0x000000ffff041224 */ /* 0x000fe200078e000a */
[----:B------:R-:W-:Y:S01]  /*3dc0*/  ISETP.GT.AND P0, PT, R0, 0x8, P0 ;  /* 0x000000080000780c */ /* 0x000fe20000704270 */
[----:B------:R-:W-:Y:S01]  /*3dd0*/  @P1 IMAD.MOV.U32 R5, RZ, RZ, R11 ;  /* 0x000000ffff051224 */ /* 0x000fe200078e000b */
[----:B------:R-:W-:Y:S01]  /*3de0*/  BSSY B1, `(.L_x_96) ;  /* 0x0000007000017945 */ /* 0x000fe20003800000 */
[----:B------:R-:W-:-:S04]  /*3df0*/  FMUL R3, R3, R58 ;  /* 0x0000003a03037220 */ /* 0x000fc80000400000 */
[----:B------:R-:W-:-:S05]  /*3e00*/  FFMA R3, R54, R57, R3 ;  /* 0x0000003936037223 */ /* 0x000fca0000000003 */
[----:B------:R-:W-:-:S05]  /*3e10*/  F2FP.TF32.F32.PACK_B R3, R3 ;  /* 0x00000003ff03723e */ /* 0x000fca00024050ff */
[----:B------:R0:W-:Y:S01]  /*3e20*/  @P1 STG.E desc[UR36][R4.64+0xe0], R3 ;  /* 0x0000e00304001986 */ /* 0x0001e2000c101924 */
[----:B------:R-:W-:Y:S05]  /*3e30*/  @!P0 BRA `(.L_x_97) ;  /* 0x0000000000048947 */ /* 0x000fea0003800000 */
[----:B------:R0:W5:Y:S02]  /*3e40*/  LDG.E.LTC128B R18, desc[UR36][R8.64+0xe4] ;  /* 0x0000e42408127981 */ /* 0x000164000c1e1920 */
.L_x_97:
[----:B------:R-:W-:Y:S05]  /*3e50*/  BSYNC B1 ;  /* 0x0000000000017941 */ /* 0x000fea0003800000 */
.L_x_96:
[----:B------:R-:W-:Y:S05]  /*3e60*/  @!P0 BRA `(.L_x_98) ;  /* 0x0000000800708947 */ /* 0x000fea0003800000 */
[----:B0----5:R-:W-:-:S05]  /*3e70*/  LOP3.LUT R3, R18, 0xffffe000, RZ, 0xc0, !PT ;  /* 0xffffe00012037812 */ /* 0x021fca00078ec0ff */
[----:B------:R-:W-:-:S04]  /*3e80*/  FMUL R0, R3, R58 ;  /* 0x0000003a03007220 */ /* 0x000fc80000400000 */
[----:B------:R-:W-:-:S05]  /*3e90*/  FFMA R55, R55, R57, R0 ;  /* 0x0000003937377223 */ /* 0x000fca0000000000 */
[----:B------:R-:W-:-:S05]  /*3ea0*/  F2FP.TF32.F32.PACK_B R55, R55 ;  /* 0x00000037ff37723e */ /* 0x000fca00024050ff */
[----:B------:R0:W-:Y:S01]  /*3eb0*/  STG.E desc[UR36][R10.64+0xe4], R55 ;  /* 0x0000e4370a007986 */ /* 0x0001e2000c101924 */
[----:B------:R-:W-:Y:S05]  /*3ec0*/  BRA `(.L_x_98) ;  /* 0x0000000800587947 */ /* 0x000fea0003800000 */
.L_x_37:
[----:B------:R-:W-:Y:S01]  /*3ed0*/  ISETP.GT.AND P4, PT, R22, 0x1, PT ;  /* 0x000000011600780c */ /* 0x000fe20003f84270 */
[----:B------:R-:W-:Y:S01]  /*3ee0*/  ULDC.64 UR4, c[0x0][0x5c0] ;  /* 0x0001700000047ab9 */ /* 0x000fe20000000a00 */
[-C--:B------:R-:W-:Y:S01]  /*3ef0*/  FMUL R3, R24, R57.reuse ;  /* 0x0000003918037220 */ /* 0x080fe20000400000 */
[----:B------:R-:W-:Y:S01]  /*3f00*/  LEA R4, P1, R72, UR4, 0x2 ;  /* 0x0000000448047c11 */ /* 0x000fe2000f8210ff */
[-C--:B------:R-:W-:Y:S01]  /*3f10*/  FMUL R25, R25, R57.reuse ;  /* 0x0000003919197220 */ /* 0x080fe20000400000 */
[----:B------:R-:W-:Y:S01]  /*3f20*/  ISETP.GT.AND P0, PT, R0, RZ, P4 ;  /* 0x000000ff0000720c */ /* 0x000fe20002704270 */
[-C--:B------:R-:W-:Y:S01]  /*3f30*/  FMUL R9, R26, R57.reuse ;  /* 0x000000391a097220 */ /* 0x080fe20000400000 */
[----:B------:R-:W-:Y:S01]  /*3f40*/  ISETP.GT.AND P3, PT, R0, 0x8, P3 ;  /* 0x000000080000780c */ /* 0x000fe20001f64270 */
[-C--:B------:R-:W-:Y:S01]  /*3f50*/  FMUL R27, R27, R57.reuse ;  /* 0x000000391b1b7220 */ /* 0x080fe20000400000 */
[----:B------:R-:W-:Y:S01]  /*3f60*/  LEA.HI.X R5, R72, UR5, R83, 0x2, P1 ;  /* 0x0000000548057c11 */ /* 0x000fe200088f1453 */
[----:B------:R-:W-:Y:S01]  /*3f70*/  FMUL R29, R29, R57 ;  /* 0x000000391d1d7220 */ /* 0x000fe20000400000 */
[----:B------:R-:W-:Y:S01]  /*3f80*/  F2FP.TF32.F32.PACK_B R3, R3 ;  /* 0x00000003ff03723e */ /* 0x000fe200024050ff */
[-C--:B------:R-:W-:Y:S01]  /*3f90*/  FMUL R31, R31, R57.reuse ;  /* 0x000000391f1f7220 */ /* 0x080fe20000400000 */
[----:B------:R-:W-:Y:S01]  /*3fa0*/  SHF.L.U64.HI R7, R59, 0x2, R64 ;  /* 0x000000023b077819 */ /* 0x000fe20000010240 */
[----:B------:R-:W-:Y:S01]  /*3fb0*/  FMUL R33, R33, R57 ;  /* 0x0000003921217220 */ /* 0x000fe20000400000 */
[----:B------:R-:W-:Y:S01]  /*3fc0*/  LEA R6, P1, R59, R4, 0x2 ;  /* 0x000000043b067211 */ /* 0x000fe200078210ff */
[----:B------:R0:W-:Y:S01]  /*3fd0*/  @P2 STG.E desc[UR36][R4.64], R3 ;  /* 0x0000000304002986 */ /* 0x0001e2000c101924 */
[----:B------:R-:W-:Y:S01]  /*3fe0*/  F2FP.TF32.F32.PACK_B R25, R25 ;  /* 0x00000019ff19723e */ /* 0x000fe200024050ff */
[----:B------:R-:W-:Y:S01]  /*3ff0*/  FMUL R11, R34, R57 ;  /* 0x00000039220b7220 */ /* 0x000fe20000400000 */
[----:B------:R-:W-:Y:S01]  /*4000*/  F2FP.TF32.F32.PACK_B R9, R9 ;  /* 0x00000009ff09723e */ /* 0x000fe200024050ff */
[----:B------:R-:W-:Y:S01]  /*4010*/  IMAD.X R7, R7, 0x1, R5, P1 ;  /* 0x0000000107077824 */ /* 0x000fe200008e0605 */
[C---:B------:R-:W-:Y:S01]  /*4020*/  ISETP.GT.AND P2, PT, R22.reuse, 0x8, PT ;  /* 0x000000081600780c */ /* 0x040fe20003f44270 */
[----:B------:R-:W-:Y:S01]  /*4030*/  @P0 STG.E desc[UR36][R4.64+0x4], R25 ;  /* 0x0000041904000986 */ /* 0x000fe2000c101924 */
[----:B------:R-:W-:Y:S01]  /*4040*/  ISETP.GT.AND P0, PT, R22, 0x9, PT ;  /* 0x000000091600780c */ /* 0x000fe20003f04270 */
[-C--:B------:R-:W-:Y:S01]  /*4050*/  FMUL R35, R35, R57.reuse ;  /* 0x0000003923237220 */ /* 0x080fe20000400000 */
[C---:B------:R-:W-:Y:S01]  /*4060*/  ISETP.GT.AND P4, PT, R0.reuse, 0x8, P4 ;  /* 0x000000080000780c */ /* 0x040fe20002784270 */
[----:B------:R1:W-:Y:S01]  /*4070*/  @P3 STG.E desc[UR36][R6.64], R9 ;  /* 0x0000000906003986 */ /* 0x0003e2000c101924 */
[----:B------:R-:W-:Y:S01]  /*4080*/  ISETP.GT.AND P1, PT, R0, RZ, P2 ;  /* 0x000000ff0000720c */ /* 0x000fe20001724270 */
[-C--:B0-----:R-:W-:Y:S01]  /*4090*/  FMUL R3, R28, R57.reuse ;  /* 0x000000391c037220 */ /* 0x081fe20000400000 */
[C---:B------:R-:W-:Y:S01]  /*40a0*/  ISETP.GT.AND P3, PT, R0.reuse, RZ, P0 ;  /* 0x000000ff0000720c */ /* 0x040fe20000764270 */
[----:B------:R-:W-:Y:S01]  /*40b0*/  FMUL R37, R37, R57 ;  /* 0x0000003925257220 */ /* 0x000fe20000400000 */
[----:B------:R-:W-:Y:S01]  /*40c0*/  F2FP.TF32.F32.PACK_B R27, R27 ;  /* 0x0000001bff1b723e */ /* 0x000fe200024050ff */
[----:B------:R-:W-:Y:S01]  /*40d0*/  FMUL R39, R39, R57 ;  /* 0x0000003927277220 */ /* 0x000fe20000400000 */
[----:B------:R-:W-:Y:S01]  /*40e0*/  F2FP.TF32.F32.PACK_B R3, R3 ;  /* 0x00000003ff03723e */ /* 0x000fe200024050ff */
[-C--:B------:R-:W-:Y:S01]  /*40f0*/  FMUL R41, R41, R57.reuse ;  /* 0x0000003929297220 */ /* 0x080fe20000400000 */
[----:B------:R-:W-:Y:S01]  /*4100*/  ISETP.GT.AND P2, PT, R0, 0x8, P2 ;  /* 0x000000080000780c */ /* 0x000fe20001744270 */
[----:B------:R-:W-:Y:S01]  /*4110*/  FMUL R43, R43, R57 ;  /* 0x000000392b2b7220 */ /* 0x000fe20000400000 */
[----:B------:R-:W-:Y:S01]  /*4120*/  F2FP.TF32.F32.PACK_B R29, R29 ;  /* 0x0000001dff1d723e */ /* 0x000fe200024050ff */
[----:B------:R-:W-:Y:S01]  /*4130*/  @P4 STG.E desc[UR36][R6.64+0x4], R27 ;  /* 0x0000041b06004986 */ /* 0x000fe2000c101924 */
[-C--:B-1----:R-:W-:Y:S01]  /*4140*/  FMUL R9, R30, R57.reuse ;  /* 0x000000391e097220 */ /* 0x082fe20000400000 */
[----:B------:R-:W-:Y:S01]  /*4150*/  ISETP.GT.AND P0, PT, R0, 0x8, P0 ;  /* 0x000000080000780c */ /* 0x000fe20000704270 */
[-C--:B------:R-:W-:Y:S01]  /*4160*/  FMUL R45, R45, R57.reuse ;  /* 0x000000392d2d7220 */ /* 0x080fe20000400000 */
[----:B------:R0:W-:Y:S01]  /*4170*/  @P1 STG.E desc[UR36][R4.64+0x20], R3 ;  /* 0x0000200304001986 */ /* 0x0001e2000c101924 */
[C---:B------:R-:W-:Y:S01]  /*4180*/  ISETP.GT.AND P4, PT, R22.reuse, 0x11, PT ;  /* 0x000000111600780c */ /* 0x040fe20003f84270 */
[----:B------:R-:W-:Y:S01]  /*4190*/  FMUL R47, R47, R57 ;  /* 0x000000392f2f7220 */ /* 0x000fe20000400000 */
[----:B------:R-:W-:Y:S01]  /*41a0*/  F2FP.TF32.F32.PACK_B R9, R9 ;  /* 0x00000009ff09723e */ /* 0x000fe200024050ff */
[----:B------:R-:W-:Y:S01]  /*41b0*/  @P3 STG.E desc[UR36][R4.64+0x24], R29 ;  /* 0x0000241d04003986 */ /* 0x000fe2000c101924 */
[----:B------:R-:W-:Y:S01]  /*41c0*/  ISETP.GT.AND P3, PT, R22, 0x10, PT ;  /* 0x000000101600780c */ /* 0x000fe20003f64270 */
[----:B------:R-:W-:Y:S01]  /*41d0*/  FMUL R49, R49, R57 ;  /* 0x0000003931317220 */ /* 0x000fe20000400000 */
[----:B------:R-:W-:Y:S01]  /*41e0*/  F2FP.TF32.F32.PACK_B R31, R31 ;  /* 0x0000001fff1f723e */ /* 0x000fe200024050ff */
[----:B------:R1:W-:Y:S01]  /*41f0*/  @P2 STG.E desc[UR36][R6.64+0x20], R9 ;  /* 0x0000200906002986 */ /* 0x0003e2000c101924 */
[C---:B------:R-:W-:Y:S01]  /*4200*/  ISETP.GT.AND P1, PT, R0.reuse, RZ, P3 ;  /* 0x000000ff0000720c */ /* 0x040fe20001f24270 */
[-C--:B------:R-:W-:Y:S01]  /*4210*/  FMUL R51, R51, R57.reuse ;  /* 0x0000003933337220 */ /* 0x080fe20000400000 */
[----:B------:R-:W-:Y:S01]  /*4220*/  ISETP.GT.AND P2, PT, R0, RZ, P4 ;  /* 0x000000ff0000720c */ /* 0x000fe20002744270 */
[----:B0-----:R-:W-:Y:S01]  /*4230*/  FMUL R3, R32, R57 ;  /* 0x0000003920037220 */ /* 0x001fe20000400000 */
[----:B------:R-:W-:Y:S01]  /*4240*/  ISETP.GT.AND P3, PT, R0, 0x8, P3 ;  /* 0x000000080000780c */ /* 0x000fe20001f64270 */
[----:B------:R-:W-:Y:S01]  /*4250*/  @P0 STG.E desc[UR36][R6.64+0x24], R31 ;  /* 0x0000241f06000986 */ /* 0x000fe2000c101924 */
[----:B------:R-:W-:Y:S01]  /*4260*/  F2FP.TF32.F32.PACK_B R33, R33 ;  /* 0x00000021ff21723e */ /* 0x000fe200024050ff */
[----:B------:R-:W-:Y:S01]  /*4270*/  FMUL R53, R53, R57 ;  /* 0x0000003935357220 */ /* 0x000fe20000400000 */
[----:B------:R-:W-:Y:S01]  /*4280*/  F2FP.TF32.F32.PACK_B R3, R3 ;  /* 0x00000003ff03723e */ /* 0x000fe200024050ff */
[----:B------:R-:W-:Y:S01]  /*4290*/  FMUL R55, R55, R57 ;  /* 0x0000003937377220 */ /* 0x000fe20000400000 */
[----:B------:R-:W-:Y:S01]  /*42a0*/  F2FP.TF32.F32.PACK_B R11, R11 ;  /* 0x0000000bff0b723e */ /* 0x000fe200024050ff */
[----:B-1----:R-:W-:Y:S01]  /*42b0*/  FMUL R9, R38, R57 ;  /* 0x0000003926097220 */ /* 0x002fe20000400000 */
[C---:B------:R-:W-:Y:S01]  /*42c0*/  ISETP.GT.AND P0, PT, R22.reuse, 0x19, PT ;  /* 0x000000191600780c */ /* 0x040fe20003f04270 */
[----:B------:R0:W-:Y:S01]  /*42d0*/  @P1 STG.E desc[UR36][R4.64+0x40], R3 ;  /* 0x0000400304001986 */ /* 0x0001e2000c101924 */
[----:B------:R-:W-:-:S02]  /*42e0*/  ISETP.GT.AND P1, PT, R22, 0x18, PT ;  /* 0x000000181600780c */ /* 0x000fc40003f24270 */
[C---:B------:R-:W-:Y:S01]  /*42f0*/  ISETP.GT.AND P4, PT, R0.reuse, 0x8, P4 ;  /* 0x000000080000780c */ /* 0x040fe20002784270 */
[----:B------:R-:W-:Y:S01]  /*4300*/  @P2 STG.E desc[UR36][R4.64+0x44], R33 ;  /* 0x0000442104002986 */ /* 0x000fe2000c101924 */
[C---:B------:R-:W-:Y:S02]  /*4310*/  ISETP.GT.AND P2, PT, R0.reuse, RZ, P1 ;  /* 0x000000ff0000720c */ /* 0x040fe40000f44270 */
[C---:B------:R-:W-:Y:S01]  /*4320*/  ISETP.GT.AND P1, PT, R0.reuse, 0x8, P1 ;  /* 0x000000080000780c */ /* 0x040fe20000f24270 */
[----:B------:R1:W-:Y:S01]  /*4330*/  @P3 STG.E desc[UR36][R6.64+0x40], R11 ;  /* 0x0000400b06003986 */ /* 0x0003e2000c101924 */
[----:B------:R-:W-:Y:S02]  /*4340*/  ISETP.GT.AND P3, PT, R0, RZ, P0 ;  /* 0x000000ff0000720c */ /* 0x000fe40000764270 */
[----:B------:R-:W-:Y:S01]  /*4350*/  F2FP.TF32.F32.PACK_B R35, R35 ;  /* 0x00000023ff23723e */ /* 0x000fe200024050ff */
[----:B0-----:R-:W-:Y:S01]  /*4360*/  FMUL R3, R36, R57 ;  /* 0x0000003924037220 */ /* 0x001fe20000400000 */
[----:B------:R-:W-:-:S02]  /*4370*/  F2FP.TF32.F32.PACK_B R37, R37 ;  /* 0x00000025ff25723e */ /* 0x000fc400024050ff */
[----:B------:R-:W-:Y:S01]  /*4380*/  F2FP.TF32.F32.PACK_B R9, R9 ;  /* 0x00000009ff09723e */ /* 0x000fe200024050ff */
[----:B------:R-:W-:Y:S01]  /*4390*/  @P4 STG.E desc[UR36][R6.64+0x44], R35 ;  /* 0x0000442306004986 */ /* 0x000fe2000c101924 */
[----:B------:R-:W-:Y:S02]  /*43a0*/  F2FP.TF32.F32.PACK_B R3, R3 ;  /* 0x00000003ff03723e */ /* 0x000fe400024050ff */
[----:B------:R-:W-:Y:S01]  /*43b0*/  F2FP.TF32.F32.PACK_B R39, R39 ;  /* 0x00000027ff27723e */ /* 0x000fe200024050ff */
[----:B-1----:R-:W-:Y:S01]  /*43c0*/  FMUL R11, R42, R57 ;  /* 0x000000392a0b7220 */ /* 0x002fe20000400000 */
[----:B------:R-:W-:Y:S01]  /*43d0*/  F2FP.TF32.F32.PACK_B R41, R41 ;  /* 0x00000029ff29723e */ /* 0x000fe200024050ff */
[----:B------:R0:W-:Y:S01]  /*43e0*/  @P2 STG.E desc[UR36][R4.64+0x60], R3 ;  /* 0x0000600304002986 */ /* 0x0001e2000c101924 */
[----:B------:R-:W-:Y:S02]  /*43f0*/  ISETP.GT.AND P2, PT, R22, 0x20, PT ;  /* 0x000000201600780c */ /* 0x000fe40003f44270 */
[----:B------:R-:W-:Y:S01]  /*4400*/  F2FP.TF32.F32.PACK_B R11, R11 ;  /* 0x0000000bff0b723e */ /* 0x000fe200024050ff */
[----:B------:R-:W-:Y:S01]  /*4410*/  @P3 STG.E desc[UR36][R4.64+0x64], R37 ;  /* 0x0000642504003986 */ /* 0x000fe2000c101924 */
[----:B------:R-:W-:-:S02]  /*4420*/  ISETP.GT.AND P3, PT, R0, 0x8, P0 ;  /* 0x000000080000780c */ /* 0x000fc40000764270 */
[----:B------:R-:W-:Y:S01]  /*4430*/  ISETP.GT.AND P0, PT, R22, 0x21, PT ;  /* 0x000000211600780c */ /* 0x000fe20003f04270 */
[----:B------:R1:W-:Y:S01]  /*4440*/  @P1 STG.E desc[UR36][R6.64+0x60], R9 ;  /* 0x0000600906001986 */ /* 0x0003e2000c101924 */
[C---:B------:R-:W-:Y:S02]  /*4450*/  ISETP.GT.AND P4, PT, R0.reuse, RZ, P2 ;  /* 0x000000ff0000720c */ /* 0x040fe40001784270 */
[----:B------:R-:W-:Y:S01]  /*4460*/  ISETP.GT.AND P1, PT, R0, RZ, P0 ;  /* 0x000000ff0000720c */ /* 0x000fe20000724270 */
[----:B0-----:R-:W-:Y:S01]  /*4470*/  FMUL R3, R40, R57 ;  /* 0x0000003928037220 */ /* 0x001fe20000400000 */
[C---:B------:R-:W-:Y:S02]  /*4480*/  ISETP.GT.AND P2, PT, R0.reuse, 0x8, P2 ;  /* 0x000000080000780c */ /* 0x040fe40001744270 */
[----:B------:R-:W-:Y:S02]  /*4490*/  F2FP.TF32.F32.PACK_B R43, R43 ;  /* 0x0000002bff2b723e */ /* 0x000fe400024050ff */
[----:B------:R-:W-:Y:S01]  /*44a0*/  F2FP.TF32.F32.PACK_B R3, R3 ;  /* 0x00000003ff03723e */ /* 0x000fe200024050ff */
[----:B------:R-:W-:Y:S01]  /*44b0*/  @P3 STG.E desc[UR36][R6.64+0x64], R39 ;  /* 0x0000642706003986 */ /* 0x000fe2000c101924 */
[----:B------:R-:W-:Y:S01]  /*44c0*/  ISETP.GT.AND P3, PT, R0, 0x8, P0 ;  /* 0x000000080000780c */ /* 0x000fe20000764270 */
[----:B-1----:R-:W-:Y:S01]  /*44d0*/  FMUL R9, R46, R57 ;  /* 0x000000392e097220 */ /* 0x002fe20000400000 */
[----:B------:R-:W-:Y:S01]  /*44e0*/  ISETP.GT.AND P0, PT, R22, 0x29, PT ;  /* 0x000000291600780c */ /* 0x000fe20003f04270 */
[----:B------:R0:W-:Y:S01]  /*44f0*/  @P4 STG.E desc[UR36][R4.64+0x80], R3 ;  /* 0x0000800304004986 */ /* 0x0001e2000c101924 */
[----:B------:R-:W-:-:S02]  /*4500*/  F2FP.TF32.F32.PACK_B R45, R45 ;  /* 0x0000002dff2d723e */ /* 0x000fc400024050ff */
[----:B------:R-:W-:Y:S01]  /*4510*/  F2FP.TF32.F32.PACK_B R9, R9 ;  /* 0x00000009ff09723e */ /* 0x000fe200024050ff */
[----:B------:R-:W-:Y:S01]  /*4520*/  @P1 STG.E desc[UR36][R4.64+0x84], R41 ;  /* 0x0000842904001986 */ /* 0x000fe2000c101924 */
[----:B------:R-:W-:Y:S02]  /*4530*/  ISETP.GT.AND P1, PT, R22, 0x28, PT ;  /* 0x000000281600780c */ /* 0x000fe40003f24270 */
[----:B------:R-:W-:Y:S01]  /*4540*/  F2FP.TF32.F32.PACK_B R47, R47 ;  /* 0x0000002fff2f723e */ /* 0x000fe200024050ff */
[----:B------:R1:W-:Y:S01]  /*4550*/  @P2 STG.E desc[UR36][R6.64+0x80], R11 ;  /* 0x0000800b06002986 */ /* 0x0003e2000c101924 */
[C---:B------:R-:W-:Y:S02]  /*4560*/  ISETP.GT.AND P4, PT, R0.reuse, RZ, P1 ;  /* 0x000000ff0000720c */ /* 0x040fe40000f84270 */
[----:B------:R-:W-:Y:S01]  /*4570*/  ISETP.GT.AND P2, PT, R0, RZ, P0 ;  /* 0x000000ff0000720c */ /* 0x000fe20000744270 */
[----:B0-----:R-:W-:Y:S01]  /*4580*/  FMUL R3, R44, R57 ;  /* 0x000000392c037220 */ /* 0x001fe20000400000 */
[C---:B------:R-:W-:Y:S01]  /*4590*/  ISETP.GT.AND P1, PT, R0.reuse, 0x8, P1 ;  /* 0x000000080000780c */ /* 0x040fe20000f24270 */
[----:B------:R-:W-:Y:S01]  /*45a0*/  @P3 STG.E desc[UR36][R6.64+0x84], R43 ;  /* 0x0000842b06003986 */ /* 0x000fe2000c101924 */
[----:B------:R-:W-:-:S02]  /*45b0*/  ISETP.GT.AND P0, PT, R0, 0x8, P0 ;  /* 0x000000080000780c */ /* 0x000fc40000704270 */
[----:B------:R-:W-:Y:S02]  /*45c0*/  F2FP.TF32.F32.PACK_B R3, R3 ;  /* 0x00000003ff03723e */ /* 0x000fe400024050ff */
[----:B------:R-:W-:Y:S01]  /*45d0*/  ISETP.GT.AND P3, PT, R22, 0x31, PT ;  /* 0x000000311600780c */ /* 0x000fe20003f64270 */
[----:B-1----:R-:W-:Y:S01]  /*45e0*/  FMUL R11, R48, R57 ;  /* 0x00000039300b7220 */ /* 0x002fe20000400000 */
[----:B------:R-:W-:Y:S01]  /*45f0*/  F2FP.TF32.F32.PACK_B R49, R49 ;  /* 0x00000031ff31723e */ /* 0x000fe200024050ff */
[----:B------:R0:W-:Y:S01]  /*4600*/  @P4 STG.E desc[UR36][R4.64+0xa0], R3 ;  /* 0x0000a00304004986 */ /* 0x0001e2000c101924 */
[----:B------:R-:W-:Y:S02]  /*4610*/  F2FP.TF32.F32.PACK_B R51, R51 ;  /* 0x00000033ff33723e */ /* 0x000fe400024050ff */
[----:B------:R-:W-:Y:S01]  /*4620*/  F2FP.TF32.F32.PACK_B R11, R11 ;  /* 0x0000000bff0b723e */ /* 0x000fe200024050ff */
[----:B------:R-:W-:Y:S01]  /*4630*/  @P2 STG.E desc[UR36][R4.64+0xa4], R45 ;  /* 0x0000a42d04002986 */ /* 0x000fe2000c101924 */
[----:B------:R-:W-:-:S02]  /*4640*/  ISETP.GT.AND P2, PT, R22, 0x30, PT ;  /* 0x000000301600780c */ /* 0x000fc40003f44270 */
[----:B------:R-:W-:Y:S01]  /*4650*/  F2FP.TF32.F32.PACK_B R53, R53 ;  /* 0x00000035ff35723e */ /* 0x000fe200024050ff */
[----:B------:R1:W-:Y:S01]  /*4660*/  @P1 STG.E desc[UR36][R6.64+0xa0], R9 ;  /* 0x0000a00906001986 */ /* 0x0003e2000c101924 */
[C---:B------:R-:W-:Y:S02]  /*4670*/  ISETP.GT.AND P4, PT, R0.reuse, RZ, P2 ;  /* 0x000000ff0000720c */ /* 0x040fe40001784270 */
[----:B------:R-:W-:Y:S01]  /*4680*/  ISETP.GT.AND P1, PT, R0, RZ, P3 ;  /* 0x000000ff0000720c */ /* 0x000fe20001f24270 */
[----:B0-----:R-:W-:Y:S01]  /*4690*/  FMUL R3, R50, R57 ;  /* 0x0000003932037220 */ /* 0x001fe20000400000 */
[----:B------:R-:W-:Y:S01]  /*46a0*/  ISETP.GT.AND P2, PT, R0, 0x8, P2 ;  /* 0x000000080000780c */ /* 0x000fe20001744270 */
[----:B------:R-:W-:Y:S01]  /*46b0*/  @P0 STG.E desc[UR36][R6.64+0xa4], R47 ;  /* 0x0000a42f06000986 */ /* 0x000fe2000c101924 */
[----:B------:R-:W-:Y:S02]  /*46c0*/  ISETP.GT.AND P0, PT, R22, 0x38, PT ;  /* 0x000000381600780c */ /* 0x000fe40003f04270 */
[----:B------:R-:W-:-:S02]  /*46d0*/  F2FP.TF32.F32.PACK_B R3, R3 ;  /* 0x00000003ff03723e */ /* 0x000fc400024050ff */
[----:B------:R-:W-:Y:S01]  /*46e0*/  ISETP.GT.AND P3, PT, R0, 0x8, P3 ;  /* 0x000000080000780c */ /* 0x000fe20001f64270 */
[----:B-1----:R-:W-:Y:S01]  /*46f0*/  FMUL R9, R52, R57 ;  /* 0x0000003934097220 */ /* 0x002fe20000400000 */
[----:B------:R-:W-:Y:S01]  /*4700*/  F2FP.TF32.F32.PACK_B R55, R55 ;  /* 0x00000037ff37723e */ /* 0x000fe200024050ff */
[----:B------:R0:W-:Y:S01]  /*4710*/  @P4 STG.E desc[UR36][R4.64+0xc0], R11 ;  /* 0x0000c00b04004986 */ /* 0x0001e2000c101924 */
[----:B------:R-:W-:Y:S02]  /*4720*/  ISETP.GT.AND P4, PT, R22, 0x39, PT ;  /* 0x000000391600780c */ /* 0x000fe40003f84270 */
[----:B------:R-:W-:Y:S01]  /*4730*/  F2FP.TF32.F32.PACK_B R9, R9 ;  /* 0x00000009ff09723e */ /* 0x000fe200024050ff */
[----:B------:R-:W-:Y:S01]  /*4740*/  @P1 STG.E desc[UR36][R4.64+0xc4], R49 ;  /* 0x0000c43104001986 */ /* 0x000fe2000c101924 */
[C---:B------:R-:W-:Y:S02]  /*4750*/  ISETP.GT.AND P1, PT, R0.reuse, RZ, P0 ;  /* 0x000000ff0000720c */ /* 0x040fe40000724270 */
[C---:B------:R-:W-:Y:S01]  /*4760*/  ISETP.GT.AND P0, PT, R0.reuse, 0x8, P0 ;  /* 0x000000080000780c */ /* 0x040fe20000704270 */
[----:B------:R-:W-:Y:S01]  /*4770*/  @P2 STG.E desc[UR36][R6.64+0xc0], R3 ;  /* 0x0000c00306002986 */ /* 0x000fe2000c101924 */
[----:B------:R-:W-:-:S02]  /*4780*/  ISETP.GT.AND P2, PT, R0, RZ, P4 ;  /* 0x000000ff0000720c */ /* 0x000fc40002744270 */
[----:B------:R-:W-:Y:S01]  /*4790*/  ISETP.GT.AND P4, PT, R0, 0x8, P4 ;  /* 0x000000080000780c */ /* 0x000fe20002784270 */
[----:B0-----:R-:W-:Y:S01]  /*47a0*/  FMUL R11, R54, R57 ;  /* 0x00000039360b7220 */ /* 0x001fe20000400000 */
[----:B------:R-:W-:Y:S04]  /*47b0*/  @P3 STG.E desc[UR36][R6.64+0xc4], R51 ;  /* 0x0000c43306003986 */ /* 0x000fe8000c101924 */
[----:B------:R-:W-:Y:S01]  /*47c0*/  F2FP.TF32.F32.PACK_B R11, R11 ;  /* 0x0000000bff0b723e */ /* 0x000fe200024050ff */
[----:B------:R-:W-:Y:S04]  /*47d0*/  @P1 STG.E desc[UR36][R4.64+0xe0], R9 ;  /* 0x0000e00904001986 */ /* 0x000fe8000c101924 */
[----:B------:R0:W-:Y:S02]  /*47e0*/  @P2 STG.E desc[UR36][R4.64+0xe4], R53 ;  /* 0x0000e43504002986 */ /* 0x0001e4000c101924 */
[----:B0-----:R-:W-:-:S02]  /*47f0*/  @P0 IMAD.MOV.U32 R4, RZ, RZ, R6 ;  /* 0x000000ffff040224 */ /* 0x001fc400078e0006 */
[----:B------:R-:W-:-:S05]  /*4800*/  @P0 IMAD.MOV.U32 R5, RZ, RZ, R7 ;  /* 0x000000ffff050224 */ /* 0x000fca00078e0007 */
[----:B------:R0:W-:Y:S04]  /*4810*/  @P0 STG.E desc[UR36][R4.64+0xe0], R11 ;  /* 0x0000e00b04000986 */ /* 0x0001e8000c101924 */
[----:B------:R0:W-:Y:S02]  /*4820*/  @P4 STG.E desc[UR36][R6.64+0xe4], R55 ;  /* 0x0000e43706004986 */ /* 0x0001e4000c101924 */
.L_x_98:
[----:B------:R-:W-:Y:S05]  /*4830*/  BSYNC B0 ;  /* 0x0000000000007941 */ /* 0x000fea0003800000 */
.L_x_36:
[----:B0-----:R-:W3:Y:S01]  /*4840*/  LDL.64 R4, [R1] ;  /* 0x0000000001047983 */ /* 0x001ee20000100a00 */
[----:B------:R-:W-:Y:S01]  /*4850*/  ULDC.64 UR4, c[0x0][0x650] ;  /* 0x0001940000047ab9 */ /* 0x000fe20000000a00 */
[----:B------:R-:W-:Y:S02]  /*4860*/  IMAD.U32 R0, RZ, RZ, UR44 ;  /* 0x0000002cff007e24 */ /* 0x000fe4000f8e00ff */
[----:B------:R-:W-:Y:S02]  /*4870*/  IMAD.MOV.U32 R22, RZ, RZ, -0x1 ;  /* 0xffffffffff167424 */ /* 0x000fe400078e00ff */
[----:B------:R0:W-:Y:S01]  /*4880*/  SYNCS.ARRIVE.TRANS64.A1T0 RZ, [R0+UR48], RZ ;  /* 0x000000ff00ff79a7 */ /* 0x0001e20008100030 */
[----:B-----5:R-:W-:Y:S02]  /*4890*/  IMAD.MOV.U32 R18, RZ, RZ, -0x1 ;  /* 0xffffffffff127424 */ /* 0x020fe400078e00ff */
[----:B--2---:R-:W-:Y:S01]  /*48a0*/  IMAD.MOV.U32 R19, RZ, RZ, -0x1 ;  /* 0xffffffffff137424 */ /* 0x004fe200078e00ff */
[----:B0-----:R-:W-:-:S02]  /*48b0*/  PRMT R0, RZ, 0x7610, R0 ;  /* 0x00007610ff007816 */ /* 0x001fc40000000000 */
[----:B---3--:R-:W-:-:S05]  /*48c0*/  LEA R16, P0, R4, R16, 0x1 ;  /* 0x0000001004107211 */ /* 0x008fca00078008ff */
[----:B------:R-:W-:Y:S01]  /*48d0*/  IMAD.X R17, R66, 0x1, R17, P0 ;  /* 0x0000000142117824 */ /* 0x000fe200000e0611 */
[----:B------:R-:W-:-:S04]  /*48e0*/  ISETP.GE.U32.AND P0, PT, R16, UR4, PT ;  /* 0x0000000410007c0c */ /* 0x000fc8000bf06070 */
[----:B------:R-:W-:-:S13]  /*48f0*/  ISETP.GE.U32.AND.EX P0, PT, R17, UR5, PT, P0 ;  /* 0x0000000511007c0c */ /* 0x000fda000bf06100 */
[----:B------:R-:W-:Y:S05]  /*4900*/  @P0 BRA `(.L_x_99) ;  /* 0x00000004004c0947 */ /* 0x000fea0003800000 */
[----:B----4-:R-:W0:Y:S01]  /*4910*/  LDC.64 R10, c[0x0][0x628] ;  /* 0x00018a00ff0a7b82 */ /* 0x010e220000000a00 */
[----:B------:R-:W2:Y:S01]  /*4920*/  S2R R12, SR_CTAID.X ;  /* 0x00000000000c7919 */ /* 0x000ea20000002500 */
[----:B-1----:R-:W-:Y:S02]  /*4930*/  IMAD.MOV.U32 R8, RZ, RZ, R16 ;  /* 0x000000ffff087224 */ /* 0x002fe400078e0010 */
[----:B------:R-:W-:Y:S01]  /*4940*/  IMAD.MOV.U32 R9, RZ, RZ, R17 ;  /* 0x000000ffff097224 */ /* 0x000fe200078e0011 */
[----:B------:R-:W1:Y:S03]  /*4950*/  S2R R18, SR_CTAID.Y ;  /* 0x0000000000127919 */ /* 0x000e660000002600 */
[----:B------:R-:W3:Y:S08]  /*4960*/  LDC R0, c[0x0][0x630] ;  /* 0x00018c00ff007b82 */ /* 0x000ef00000000800 */
[----:B------:R-:W4:Y:S01]  /*4970*/  LDC.64 R14, c[0x0][0x620] ;  /* 0x00018800ff0e7b82 */ /* 0x000f220000000a00 */
[----:B0-----:R-:W-:-:S04]  /*4980*/  ISETP.NE.U32.AND P0, PT, R10, RZ, PT ;  /* 0x000000ff0a00720c */ /* 0x001fc80003f05070 */
[----:B------:R-:W-:-:S13]  /*4990*/  ISETP.NE.AND.EX P0, PT, R11, RZ, PT, P0 ;  /* 0x000000ff0b00720c */ /* 0x000fda0003f05300 */
[----:B-1234-:R-:W-:Y:S05]  /*49a0*/  @!P0 BRA `(.L_x_100) ;  /* 0x0000000000288947 */ /* 0x01efea0003800000 */
[----:B------:R-:W0:Y:S02]  /*49b0*/  LDC R3, c[0x0][0x634] ;  /* 0x00018d00ff037b82 */ /* 0x000e240000000800 */
[----:B0-----:R-:W-:-:S05]  /*49c0*/  IADD3 R3, P0, R16, R3, RZ ;  /* 0x0000000310037210 */ /* 0x001fca0007f1e0ff */
        /* <DEDUP_REMOVED lines=8> */
.L_x_100:
[-CC-:B------:R-:W-:Y:S01]  /*4a50*/  SHF.R.U64 R19, R8, R0.reuse, R9.reuse ;  /* 0x0000000008137219 */ /* 0x180fe20000001209 */
[----:B------:R-:W0:Y:S01]  /*4a60*/  LDC.64 R26, c[0x0][0x640] ;  /* 0x00019000ff1a7b82 */ /* 0x000e220000000a00 */
[----:B------:R-:W-:Y:S01]  /*4a70*/  SHF.R.U32.HI R0, RZ, R0, R9 ;  /* 0x00000000ff007219 */ /* 0x000fe20000011609 */
[----:B------:R-:W-:Y:S01]  /*4a80*/  ULDC UR4, c[0x0][0x150] ;  /* 0x0000540000047ab9 */ /* 0x000fe20000000800 */
[----:B------:R-:W-:Y:S02]  /*4a90*/  IADD3 R3, P0, RZ, -R19, RZ ;  /* 0x80000013ff037210 */ /* 0x000fe40007f1e0ff */
[----:B------:R-:W-:-:S03]  /*4aa0*/  I2FP.F32.U32 R7, R12 ;  /* 0x0000000c00077245 */ /* 0x000fc60000201000 */
[----:B------:R-:W1:Y:S01]  /*4ab0*/  LDC R6, c[0x0][0x618] ;  /* 0x00018600ff067b82 */ /* 0x000e620000000800 */
[----:B------:R-:W-:Y:S02]  /*4ac0*/  IMAD.X R5, RZ, RZ, ~R0, P0 ;  /* 0x000000ffff057224 */ /* 0x000fe400000e0e00 */
[----:B------:R-:W-:Y:S01]  /*4ad0*/  FMUL R7, R7, UR4 ;  /* 0x0000000407077c20 */ /* 0x000fe20008400000 */
[----:B------:R-:W-:Y:S01]  /*4ae0*/  ULDC UR4, c[0x0][0x154] ;  /* 0x0000550000047ab9 */ /* 0x000fe20000000800 */
[-C--:B------:R-:W-:Y:S02]  /*4af0*/  IMAD R0, R5, R14.reuse, RZ ;  /* 0x0000000e05007224 */ /* 0x080fe400078e02ff */
[C---:B------:R-:W-:Y:S01]  /*4b00*/  IMAD.WIDE.U32 R4, R3.reuse, R14, R16 ;  /* 0x0000000e03047225 */ /* 0x040fe200078e0010 */
[----:B------:R-:W2:Y:S01]  /*4b10*/  LDC R11, c[0x0][0x608] ;  /* 0x00018200ff0b7b82 */ /* 0x000ea20000000800 */
[----:B------:R-:W3:Y:S02]  /*4b20*/  F2I.U32.TRUNC.NTZ R7, R7 ;  /* 0x0000000700077305 */ /* 0x000ee4000020f000 */
[----:B------:R-:W-:-:S04]  /*4b30*/  IMAD R3, R3, R15, R0 ;  /* 0x0000000f03037224 */ /* 0x000fc800078e0200 */
[----:B------:R-:W-:Y:S01]  /*4b40*/  IMAD.IADD R3, R5, 0x1, R3 ;  /* 0x0000000105037824 */ /* 0x000fe200078e0203 */
[----:B------:R-:W4:Y:S01]  /*4b50*/  LDC R8, c[0x0][0x658] ;  /* 0x00019600ff087b82 */ /* 0x000f220000000800 */
[----:B------:R-:W-:Y:S02]  /*4b60*/  I2FP.F32.U32 R5, R18 ;  /* 0x0000001200057245 */ /* 0x000fe40000201000 */
[----:B0-----:R-:W-:-:S04]  /*4b70*/  ISETP.NE.U32.AND P0, PT, R26, RZ, PT ;  /* 0x000000ff1a00720c */ /* 0x001fc80003f05070 */
[----:B------:R-:W-:Y:S01]  /*4b80*/  ISETP.NE.AND.EX P0, PT, R27, RZ, PT, P0 ;  /* 0x000000ff1b00720c */ /* 0x000fe20003f05300 */
[----:B------:R-:W0:Y:S01]  /*4b90*/  LDC R9, c[0x0][0x144] ;  /* 0x00005100ff097b82 */ /* 0x000e220000000800 */
[-C--:B-1----:R-:W-:Y:S01]  /*4ba0*/  SHF.R.U32.HI R0, RZ, R6.reuse, R3 ;  /* 0x00000006ff007219 */ /* 0x082fe20000011603 */
[----:B---3--:R-:W-:Y:S01]  /*4bb0*/  IMAD.MOV R7, RZ, RZ, -R7 ;  /* 0x000000ffff077224 */ /* 0x008fe200078e0a07 */
[----:B------:R-:W-:Y:S01]  /*4bc0*/  SHF.R.U64 R13, R4, R6, R3 ;  /* 0x00000006040d7219 */ /* 0x000fe20000001203 */
[----:B------:R-:W-:-:S04]  /*4bd0*/  FMUL R6, R5, UR4 ;  /* 0x0000000405067c20 */ /* 0x000fc80008400000 */
[----:B------:R-:W1:Y:S01]  /*4be0*/  LDC R21, c[0x0][0x148] ;  /* 0x00005200ff157b82 */ /* 0x000e620000000800 */
[-CC-:B--2---:R-:W-:Y:S02]  /*4bf0*/  SHF.R.U64 R10, R13, R11.reuse, R0.reuse ;  /* 0x0000000b0d0a7219 */ /* 0x184fe40000001200 */
[----:B------:R-:W-:Y:S02]  /*4c00*/  SHF.R.U32.HI R3, RZ, R11, R0 ;  /* 0x0000000bff037219 */ /* 0x000fe40000011600 */
[----:B------:R2:W3:Y:S03]  /*4c10*/  F2I.U32.TRUNC.NTZ R0, R6 ;  /* 0x0000000600007305 */ /* 0x0004e6000020f000 */
[----:B------:R-:W1:Y:S01]  /*4c20*/  LDC R14, c[0x0][0x648] ;  /* 0x00019200ff0e7b82 */ /* 0x000e620000000800 */
[-CC-:B----4-:R-:W-:Y:S02]  /*4c30*/  SHF.R.U64 R15, R10, R8.reuse, R3.reuse ;  /* 0x000000080a0f7219 */ /* 0x190fe40000001203 */
[----:B------:R-:W-:-:S03]  /*4c40*/  SHF.R.U32.HI R5, RZ, R8, R3 ;  /* 0x00000008ff057219 */ /* 0x000fc60000011603 */
[----:B------:R-:W-:Y:S02]  /*4c50*/  IMAD.MOV.U32 R4, RZ, RZ, R15 ;  /* 0x000000ffff047224 */ /* 0x000fe400078e000f */
[----:B------:R-:W4:Y:S01]  /*4c60*/  LDC R20, c[0x0][0x638] ;  /* 0x00018e00ff147b82 */ /* 0x000f220000000800 */
[----:B0-----:R-:W-:-:S07]  /*4c70*/  IMAD R25, R9, R7, R12 ;  /* 0x0000000709197224 */ /* 0x001fce00078e020c */
[----:B------:R-:W0:Y:S08]  /*4c80*/  LDC R24, c[0x0][0x610] ;  /* 0x00018400ff187b82 */ /* 0x000e300000000800 */
[----:B------:R-:W0:Y:S01]  /*4c90*/  LDC R28, c[0x0][0x600] ;  /* 0x00018000ff1c7b82 */ /* 0x000e220000000800 */
[----:B--23--:R-:W-:Y:S05]  /*4ca0*/  @!P0 BRA `(.L_x_101) ;  /* 0x0000000000288947 */ /* 0x00cfea0003800000 */
        /* <DEDUP_REMOVED lines=10> */
.L_x_101:
[----:B------:R-:W-:Y:S02]  /*4d50*/  ISETP.NE.AND P0, PT, R2, 0x1, PT ;  /* 0x000000010200780c */ /* 0x000fe40003f05270 */
[----:B-1----:R-:W-:Y:S01]  /*4d60*/  SHF.R.U64 R3, R4, R14, R5 ;  /* 0x0000000e04037219 */ /* 0x002fe20000001205 */
[----:B------:R-:W-:Y:S01]  /*4d70*/  IMAD.MOV R5, RZ, RZ, -R0 ;  /* 0x000000ffff057224 */ /* 0x000fe200078e0a00 */
[----:B------:R-:W-:-:S03]  /*4d80*/  LOP3.LUT R0, R10, R69, RZ, 0xc0, !PT ;  /* 0x000000450a007212 */ /* 0x000fc600078ec0ff */
[----:B------:R-:W-:Y:S02]  /*4d90*/  IMAD.MOV R4, RZ, RZ, -R3 ;  /* 0x000000ffff047224 */ /* 0x000fe400078e0a03 */
[----:B------:R-:W-:Y:S01]  /*4da0*/  IMAD R22, R65, R3, R0 ;  /* 0x0000000341167224 */ /* 0x000fe200078e0200 */
[----:B------:R-:W-:Y:S01]  /*4db0*/  LOP3.LUT R3, R13, R68, RZ, 0xc0, !PT ;  /* 0x000000440d037212 */ /* 0x000fe200078ec0ff */
[----:B----4-:R-:W-:Y:S02]  /*4dc0*/  IMAD R0, R4, R20, R15 ;  /* 0x0000001404007224 */ /* 0x010fe400078e020f */
[----:B------:R-:W-:Y:S02]  /*4dd0*/  @P0 IMAD R25, R21, R5, R18 ;  /* 0x0000000515190224 */ /* 0x000fe400078e0212 */
[----:B0-----:R-:W-:Y:S02]  /*4de0*/  IMAD R3, R0, R28, R3 ;  /* 0x0000001c00037224 */ /* 0x001fe400078e0203 */
[----:B------:R-:W-:-:S02]  /*4df0*/  IMAD R22, R22, R24, R25 ;  /* 0x0000001816167224 */ /* 0x000fc400078e0219 */
[----:B------:R-:W-:-:S03]  /*4e00*/  IMAD.MOV.U32 R4, RZ, RZ, 0x1 ;  /* 0x00000001ff047424 */ /* 0x000fc600078e00ff */
[----:B------:R-:W-:Y:S02]  /*4e10*/  SEL R18, R3, R22, !P0 ;  /* 0x0000001603127207 */ /* 0x000fe40004000000 */
[----:B------:R-:W-:Y:S02]  /*4e20*/  PRMT R0, R4, 0x7610, R0 ;  /* 0x0000761004007816 */ /* 0x000fe40000000000 */
[----:B------:R-:W-:-:S07]  /*4e30*/  SEL R22, R22, R3, !P0 ;  /* 0x0000000316167207 */ /* 0x000fce0004000000 */
.L_x_99:
[----:B------:R-:W-:Y:S01]  /*4e40*/  LOP3.LUT P0, RZ, R0, 0xff, RZ, 0xc0, !PT ;  /* 0x000000ff00ff7812 */ /* 0x000fe2000780c0ff */
[----:B------:R-:W-:Y:S01]  /*4e50*/  UIMAD.WIDE.U32 UR4, UR38, -0x55555555, URZ ;  /* 0xaaaaaaab260478a5 */ /* 0x000fe2000f8e003f */
[----:B------:R-:W-:-:S03]  /*4e60*/  LOP3.LUT R75, R75, 0x1, RZ, 0x3c, !PT ;  /* 0x000000014b4b7812 */ /* 0x000fc600078e3cff */
[----:B------:R-:W-:-:S04]  /*4e70*/  USHF.R.U32.HI UR4, URZ, 0x1, UR5 ;  /* 0x000000013f047899 */ /* 0x000fc80008011605 */
[----:B------:R-:W-:-:S04]  /*4e80*/  UIMAD UR38, UR4, -0x3, UR38 ;  /* 0xfffffffd042678a4 */ /* 0x000fc8000f8e0226 */
[----:B------:R-:W-:Y:S08]  /*4e90*/  @P0 BRA `(.L_x_102) ;  /* 0xffffffc800340947 */ /* 0x000ff0000383ffff */
[----:B------:R-:W-:Y:S05]  /*4ea0*/  EXIT ;  /* 0x000000000000794d */ /* 0x000fea0003800000 */
.L_x_17:
[----:B------:R-:W-:-:S08]  /*4eb0*/  ISETP.NE.AND P0, PT, R14, RZ, PT ;  /* 0x000000ff0e00720c */ /* 0x000fd00003f05270 */
[----:B0-----:R-:W0:-:S00]  /*4ec0*/  USETMAXREG.DEALLOC.CTAPOOL 0x28 ;  /* 0x00000028000079c8 */ /* 0x001e0000080e0500 */
[----:B------:R-:W-:Y:S05]  /*4ed0*/  @P0 EXIT ;  /* 0x000000000000094d */ /* 0x000fea0003800000 */
[----:B0-----:R-:W-:Y:S01]  /*4ee0*/  LOP3.LUT P0, RZ, R3, 0xff, RZ, 0xc0, !PT ;  /* 0x000000ff03ff7812 */ /* 0x001fe2000780c0ff */
[----:B------:R-:W-:Y:S02]  /*4ef0*/  IMAD.MOV.U32 R3, RZ, RZ, 0x1 ;  /* 0x00000001ff037424 */ /* 0x000fe400078e00ff */
[----:B------:R-:W-:-:S10]  /*4f00*/  IMAD.MOV.U32 R8, RZ, RZ, RZ ;  /* 0x000000ffff087224 */ /* 0x000fd400078e00ff */
[----:B------:R-:W-:Y:S05]  /*4f10*/  @!P0 BRA `(.L_x_103) ;  /* 0x0000000c00588947 */ /* 0x000fea0003800000 */
[----:B------:R-:W0:Y:S01]  /*4f20*/  S2UR UR8, SR_CgaCtaId ;  /* 0x00000000000879c3 */ /* 0x000e220000008800 */
[----:B------:R-:W-:Y:S01]  /*4f30*/  LOP3.LUT P0, RZ, R4, 0x1f, RZ, 0xc0, !PT ;  /* 0x0000001f04ff7812 */ /* 0x000fe2000780c0ff */
[----:B------:R-:W-:Y:S01]  /*4f40*/  ULDC UR5, c[0x0][0x658] ;  /* 0x0001960000057ab9 */ /* 0x000fe20000000800 */
[----:B------:R-:W-:Y:S01]  /*4f50*/  UMOV UR6, 0xffffffff ;  /* 0xffffffff00067882 */ /* 0x000fe20000000000 */
[----:B------:R-:W-:Y:S01]  /*4f60*/  BSSY B0, `(.L_x_103) ;  /* 0x00000d1000007945 */ /* 0x000fe20003800000 */
[----:B------:R-:W-:Y:S01]  /*4f70*/  USHF.L.U32 UR6, UR6, UR5, URZ ;  /* 0x0000000506067299 */ /* 0x000fe2000800063f */
[C---:B------:R-:W-:Y:S01]  /*4f80*/  ISETP.NE.AND P2, PT, R5.reuse, RZ, PT ;  /* 0x000000ff0500720c */ /* 0x040fe20003f45270 */
[----:B------:R-:W-:Y:S01]  /*4f90*/  IMAD.MOV.U32 R10, RZ, RZ, 0x1 ;  /* 0x00000001ff0a7424 */ /* 0x000fe200078e00ff */
[----:B------:R-:W-:Y:S01]  /*4fa0*/  ISETP.NE.OR P0, PT, R5, RZ, !P0 ;  /* 0x000000ff0500720c */ /* 0x000fe20004705670 */
[----:B------:R-:W-:Y:S01]  /*4fb0*/  IMAD.MOV.U32 R3, RZ, RZ, 0x1 ;  /* 0x00000001ff037424 */ /* 0x000fe200078e00ff */
[----:B------:R-:W-:Y:S01]  /*4fc0*/  LOP3.LUT R9, R23, 0x2, RZ, 0xfc, !PT ;  /* 0x0000000217097812 */ /* 0x000fe200078efcff */
[----:B------:R-:W-:Y:S01]  /*4fd0*/  IMAD.MOV.U32 R8, RZ, RZ, RZ ;  /* 0x000000ffff087224 */ /* 0x000fe200078e00ff */
[----:B------:R-:W-:Y:S01]  /*4fe0*/  ULDC UR4, c[0x0][0x600] ;  /* 0x0001800000047ab9 */ /* 0x000fe20000000800 */
[----:B------:R-:W-:Y:S01]  /*4ff0*/  UMOV UR7, 0x1 ;  /* 0x0000000100077882 */ /* 0x000fe20000000000 */
[----:B------:R-:W-:-:S02]  /*5000*/  UIADD3 UR13, UR40, 0x1, URZ ;  /* 0x00000001280d7890 */ /* 0x000fc4000fffe03f */
[----:B------:R-:W-:Y:S02]  /*5010*/  UIADD3 UR4, UR4, -0x1, URZ ;  /* 0xffffffff04047890 */ /* 0x000fe4000fffe03f */
[----:B------:R-:W-:Y:S02]  /*5020*/  USHF.L.U32 UR5, UR7, UR5, URZ ;  /* 0x0000000507057299 */ /* 0x000fe4000800063f */
[----:B------:R-:W-:Y:S01]  /*5030*/  ULOP3.LUT UR6, URZ, UR6, URZ, 0x33, !UPT ;  /* 0x000000063f067292 */ /* 0x000fe2000f8e333f */
[----:B------:R-:W-:Y:S01]  /*5040*/  ULDC.64 UR30, c[0x0][0x198] ;  /* 0x00006600001e7ab9 */ /* 0x000fe20000000a00 */
[----:B0-----:R-:W-:-:S10]  /*5050*/  IMAD.U32 R11, RZ, RZ, UR8 ;  /* 0x00000008ff0b7e24 */ /* 0x001fd4000f8e00ff */
.L_x_115:
[----:B------:R-:W-:-:S03]  /*5060*/  UMOV UR7, 0xffffffff ;  /* 0xffffffff00077882 */ /* 0x000fc60000000000 */
[----:B------:R-:W-:Y:S05]  /*5070*/  BRA.DIV UR7, `(.L_x_104) ;  /* 0x0000000e07f87947 */ /* 0x000fea000b800000 */
[----:B------:R-:W-:-:S13]  /*5080*/  ELECT P6, URZ, PT ;  /* 0x00000000003f782f */ /* 0x000fda00038c0000 */
.L_x_127:
[----:B------:R-:W0:Y:S01]  /*5090*/  LDC R4, c[0x0][0x28c] ;  /* 0x0000a300ff047b82 */ /* 0x000e220000000800 */
[----:B------:R-:W-:Y:S01]  /*50a0*/  BSSY B1, `(.L_x_105) ;  /* 0x0000048000017945 */ /* 0x000fe20003800000 */
[----:B0-----:R-:W-:-:S13]  /*50b0*/  ISETP.LT.OR P6, PT, R4, 0x1, !P6 ;  /* 0x000000010400780c */ /* 0x001fda00077c1670 */
[----:B------:R-:W-:Y:S05]  /*50c0*/  @P6 BRA `(.L_x_106) ;  /* 0x0000000400146947 */ /* 0x000fea0003800000 */
[----:B------:R-:W-:Y:S02]  /*50d0*/  IMAD R11, R22, 0x2, R11 ;  /* 0x00000002160b7824 */ /* 0x000fe400078e020b */
[----:B------:R-:W-:Y:S02]  /*50e0*/  IMAD.SHL.U32 R18, R18, 0x40, RZ ;  /* 0x0000004012127824 */ /* 0x000fe400078e00ff */
[----:B------:R-:W-:Y:S02]  /*50f0*/  IMAD.MOV.U32 R15, RZ, RZ, RZ ;  /* 0x000000ffff0f7224 */ /* 0x000fe400078e00ff */
[----:B------:R-:W-:Y:S02]  /*5100*/  IMAD.U32 R20, RZ, RZ, UR13 ;  /* 0x0000000dff147e24 */ /* 0x000fe4000f8e00ff */
[----:B------:R-:W-:Y:S02]  /*5110*/  IMAD.MOV.U32 R4, RZ, RZ, R3 ;  /* 0x000000ffff047224 */ /* 0x000fe400078e0003 */
[----:B------:R-:W-:-:S02]  /*5120*/  IMAD.MOV.U32 R6, RZ, RZ, R8 ;  /* 0x000000ffff067224 */ /* 0x000fc400078e0008 */
[----:B------:R-:W-:-:S07]  /*5130*/  IMAD.SHL.U32 R12, R11, 0x20, RZ ;  /* 0x000000200b0c7824 */ /* 0x000fce00078e00ff */
.L_x_110:
[----:B------:R-:W0:Y:S01]  /*5140*/  S2UR UR7, SR_CgaCtaId ;  /* 0x00000000000779c3 */ /* 0x000e220000008800 */
[----:B------:R-:W-:Y:S02]  /*5150*/  MOV R14, 0x400 ;  /* 0x00000400000e7802 */ /* 0x000fe40000000f00 */
[----:B------:R-:W-:-:S05]  /*5160*/  SHF.L.U32 R5, R4, 0x1f, RZ ;  /* 0x0000001f04057819 */ /* 0x000fca00000006ff */
[----:B------:R-:W1:Y:S01]  /*5170*/  @!P2 LDC R7, c[0x0][0x500] ;  /* 0x00014000ff07ab82 */ /* 0x000e620000000800 */
[----:B0-----:R-:W-:-:S05]  /*5180*/  IMAD.U32 R11, RZ, RZ, UR7 ;  /* 0x00000007ff0b7e24 */ /* 0x001fca000f8e00ff */
[----:B------:R-:W-:-:S05]  /*5190*/  LEA R13, R11, R14, 0x18 ;  /* 0x0000000e0b0d7211 */ /* 0x000fca00078ec0ff */
[----:B------:R-:W-:-:S04]  /*51a0*/  IMAD R14, R6, 0x8, R13 ;  /* 0x00000008060e7824 */ /* 0x000fc800078e020d */
[----:B------:R-:W0:Y:S02]  /*51b0*/  SYNCS.PHASECHK.TRANS64.TRYWAIT P1, [R14+URZ+0x18], R5 ;  /* 0x000018050e0075a7 */ /* 0x000e24000802017f */
[----:B01----:R-:W-:Y:S05]  /*51c0*/  @!P1 BRA `(.L_x_107) ;  /* 0x0000000c00c49947 */ /* 0x003fea0003800000 */
.L_x_128:
[----:B0-----:R-:W-:Y:S01]  /*51d0*/  PRMT R5, R9, 0x9910, RZ ;  /* 0x0000991009057816 */ /* 0x001fe200000000ff */
[----:B------:R0:W-:Y:S03]  /*51e0*/  @!P2 SYNCS.ARRIVE.TRANS64 RZ, [R14+URZ], R7 ;  /* 0x000000070effa9a7 */ /* 0x0001e6000800003f */
[----:B------:R-:W-:-:S13]  /*51f0*/  ISETP.NE.AND P1, PT, R5, 0x2, PT ;  /* 0x000000020500780c */ /* 0x000fda0003f25270 */
[----:B0-----:R-:W-:Y:S05]  /*5200*/  @P1 BRA `(.L_x_108) ;  /* 0x0000000000041947 */ /* 0x001fea0003800000 */
[----:B------:R-:W-:Y:S01]  /*5210*/  BPT.TRAP 0x1 ;  /* 0x000000040000795c */ /* 0x000fe20000300000 */
.L_x_108:
[----:B------:R-:W-:Y:S05]  /*5220*/  @P0 BRA `(.L_x_109) ;  /* 0x0000000000040947 */ /* 0x000fea0003800000 */
[----:B------:R-:W-:Y:S01]  /*5230*/  BPT.TRAP 0x1 ;  /* 0x000000040000795c */ /* 0x000fe20000300000 */
.L_x_109:
[----:B------:R-:W-:Y:S01]  /*5240*/  IMAD R5, R6, 0x4, R11 ;  /* 0x0000000406057824 */ /* 0x000fe200078e020b */
[----:B------:R-:W-:Y:S01]  /*5250*/  R2UR UR34, R15 ;  /* 0x000000000f2272ca */ /* 0x000fe200000e0000 */
[----:B------:R-:W-:Y:S01]  /*5260*/  VIADD R20, R20, 0xffffffff ;  /* 0xffffffff14147836 */ /* 0x000fe20000000000 */
[----:B------:R-:W-:Y:S01]  /*5270*/  R2UR UR33, R14 ;  /* 0x000000000e2172ca */ /* 0x000fe200000e0000 */
[----:B------:R-:W-:Y:S01]  /*5280*/  IMAD.SHL.U32 R5, R5, 0x400, RZ ;  /* 0x0000040005057824 */ /* 0x000fe200078e00ff */
[----:B------:R-:W-:Y:S01]  /*5290*/  R2UR UR36, R19 ;  /* 0x00000000132472ca */ /* 0x000fe200000e0000 */
[----:B------:R-:W-:Y:S01]  /*52a0*/  UIADD3 UR14, UP0, UR30, 0xf0, URZ ;  /* 0x000000f01e0e7890 */ /* 0x000fe2000ff1e03f */
[----:B------:R-:W-:Y:S01]  /*52b0*/  R2UR UR35, R12 ;  /* 0x000000000c2372ca */ /* 0x000fe200000e0000 */
[--C-:B------:R-:W-:Y:S01]  /*52c0*/  IMAD R5, R5, 0x4, R13.reuse ;  /* 0x0000000405057824 */ /* 0x100fe200078e020d */
[----:B------:R-:W-:Y:S01]  /*52d0*/  R2UR UR19, R18 ;  /* 0x00000000121372ca */ /* 0x000fe200000e0000 */
[----:B------:R-:W-:Y:S01]  /*52e0*/  IMAD R13, R6, 0x4000, R13 ;  /* 0x00004000060d7824 */ /* 0x000fe200078e020d */
[----:B------:R-:W-:Y:S01]  /*52f0*/  UIADD3 UR38, UP1, UR30, 0x1f0, URZ ;  /* 0x000001f01e267890 */ /* 0x000fe2000ff3e03f */
[----:B------:R-:W-:Y:S01]  /*5300*/  ISETP.GT.AND P3, PT, R20, 0x1, PT ;  /* 0x000000011400780c */ /* 0x000fe20003f64270 */
[----:B------:R-:W-:Y:S01]  /*5310*/  UIADD3.X UR15, URZ, UR31, URZ, UP0, !UPT ;  /* 0x0000001f3f0f7290 */ /* 0x000fe200087fe43f */
[----:B------:R-:W-:Y:S01]  /*5320*/  R2UR UR24, R5 ;  /* 0x00000000051872ca */ /* 0x000fe200000e0000 */
[----:B------:R-:W-:Y:S01]  /*5330*/  UIADD3 UR26, UR34, 0x20, URZ ;  /* 0x00000020221a7890 */ /* 0x000fe2000fffe03f */
[----:B------:R-:W-:Y:S01]  /*5340*/  R2UR UR8, R13 ;  /* 0x000000000d0872ca */ /* 0x000fe200000e0000 */
[----:B------:R-:W-:Y:S01]  /*5350*/  UIADD3.X UR39, URZ, UR31, URZ, UP1, !UPT ;  /* 0x0000001f3f277290 */ /* 0x000fe20008ffe43f */
[----:B------:R-:W-:Y:S01]  /*5360*/  VIADD R6, R6, 0x1 ;  /* 0x0000000106067836 */ /* 0x000fe20000000000 */
[----:B------:R-:W-:Y:S01]  /*5370*/  UMOV UR7, 0x30000 ;  /* 0x0003000000077882 */ /* 0x000fe20000000000 */
[----:B------:R-:W-:Y:S01]  /*5380*/  UMOV UR22, 0x0 ;  /* 0x0000000000167882 */ /* 0x000fe20000000000 */
[----:B------:R-:W-:Y:S01]  /*5390*/  UMOV UR23, 0x10000000 ;  /* 0x1000000000177882 */ /* 0x000fe20000000000 */
[----:B------:R-:W-:Y:S01]  /*53a0*/  UMOV UR25, UR33 ;  /* 0x0000002100197c82 */ /* 0x000fe20008000000 */
[----:B------:R-:W-:Y:S01]  /*53b0*/  ISETP.NE.AND P1, PT, R6, 0x3, PT ;  /* 0x000000030600780c */ /* 0x000fe20003f25270 */
[----:B------:R-:W-:Y:S01]  /*53c0*/  UMOV UR28, UR36 ;  /* 0x00000024001c7c82 */ /* 0x000fe20008000000 */
[----:B------:R-:W-:Y:S01]  /*53d0*/  UMOV UR27, UR35 ;  /* 0x00000023001b7c82 */ /* 0x000fe20008000000 */
[----:B------:R-:W-:Y:S01]  /*53e0*/  UMOV UR17, UR33 ;  /* 0x0000002100117c82 */ /* 0x000fe20008000000 */
[----:B------:R-:W-:Y:S01]  /*53f0*/  UIADD3 UR32, UR24, 0x100, URZ ;  /* 0x0000010018207890 */ /* 0x000fe2000fffe03f */
[----:B------:R-:W-:Y:S01]  /*5400*/  SEL R5, RZ, 0x1, P1 ;  /* 0x00000001ff057807 */ /* 0x000fe20000800000 */
[----:B------:R-:W-:Y:S01]  /*5410*/  UIADD3 UR24, UR24, 0x2100, URZ ;  /* 0x0000210018187890 */ /* 0x000fe2000fffe03f */
[----:B------:R-:W-:Y:S01]  /*5420*/  VIADD R15, R15, 0x40 ;  /* 0x000000400f0f7836 */ /* 0x000fe20000000000 */
[----:B------:R-:W-:Y:S01]  /*5430*/  UIADD3 UR16, UR8, 0xc100, URZ ;  /* 0x0000c10008107890 */ /* 0x000fe2000fffe03f */
[----:B------:R-:W-:Y:S01]  /*5440*/  LOP3.LUT R4, R4, R5, RZ, 0x3c, !PT ;  /* 0x0000000504047212 */ /* 0x000fe200078e3cff */
[----:B------:R-:W-:Y:S01]  /*5450*/  UIADD3 UR8, UR8, 0xe100, URZ ;  /* 0x0000e10008087890 */ /* 0x000fe2000fffe03f */
[----:B------:R-:W-:Y:S01]  /*5460*/  SEL R6, R6, RZ, P1 ;  /* 0x000000ff06067207 */ /* 0x000fe20000800000 */
[----:B------:R-:W-:Y:S01]  /*5470*/  UMOV UR18, UR34 ;  /* 0x0000002200127c82 */ /* 0x000fe20008000000 */
[----:B------:R-:W-:Y:S01]  /*5480*/  UMOV UR20, UR36 ;  /* 0x0000002400147c82 */ /* 0x000fe20008000000 */
[----:B------:R0:W-:Y:S01]  /*5490*/  UTMALDG.3D.MULTICAST [UR32], [UR14], UR7, desc[UR22] ;  /* 0x000016200e0073b4 */ /* 0x0001e20008011807 */
[----:B------:R-:W-:Y:S01]  /*54a0*/  UMOV UR9, UR33 ;  /* 0x0000002100097c82 */ /* 0x000fe20008000000 */
[----:B------:R-:W-:Y:S01]  /*54b0*/  UMOV UR11, UR19 ;  /* 0x00000013000b7c82 */ /* 0x000fe20008000000 */
[----:B------:R-:W-:Y:S01]  /*54c0*/  UMOV UR12, UR36 ;  /* 0x00000024000c7c82 */ /* 0x000fe20008000000 */
[----:B------:R-:W-:Y:S01]  /*54d0*/  UMOV UR10, UR26 ;  /* 0x0000001a000a7c82 */ /* 0x000fe20008000000 */
[----:B------:R0:W-:Y:S01]  /*54e0*/  UTMALDG.3D.MULTICAST [UR24], [UR14], UR7, desc[UR22] ;  /* 0x000016180e0073b4 */ /* 0x0001e20008011807 */
[----:B------:R0:W-:Y:S01]  /*54f0*/  UTMALDG.3D [UR16], [UR38], desc[UR22] ;  /* 0x00001610260075b4 */ /* 0x0001e20008011000 */
[----:B------:R0:W-:Y:S02]  /*5500*/  UTMALDG.3D [UR8], [UR38], desc[UR22] ;  /* 0x00001608260075b4 */ /* 0x0001e40008011000 */
[----:B0-----:R-:W-:Y:S05]  /*5510*/  @P3 BRA `(.L_x_110) ;  /* 0xfffffffc00083947 */ /* 0x001fea000383ffff */
.L_x_106:
[----:B------:R-:W-:Y:S05]  /*5520*/  BSYNC B1 ;  /* 0x0000000000017941 */ /* 0x000fea0003800000 */
.L_x_105:
[----:B------:R-:W3:Y:S01]  /*5530*/  LDL.64 R24, [R1] ;  /* 0x0000000001187983 */ /* 0x000ee20000100a00 */
[----:B------:R-:W-:Y:S01]  /*5540*/  LOP3.LUT P4, RZ, R10, 0xff, RZ, 0xc0, !PT ;  /* 0x000000ff0aff7812 */ /* 0x000fe2000788c0ff */
[----:B------:R-:W-:Y:S01]  /*5550*/  VIADD R7, R8, UR40 ;  /* 0x0000002808077c36 */ /* 0x000fe20008000000 */
[----:B------:R-:W-:Y:S01]  /*5560*/  ULDC.64 UR8, c[0x0][0x650] ;  /* 0x0001940000087ab9 */ /* 0x000fe20000000a00 */
[----:B------:R-:W-:Y:S01]  /*5570*/  IMAD.U32 R8, RZ, RZ, UR40 ;  /* 0x00000028ff087e24 */ /* 0x000fe2000f8e00ff */
[----:B------:R-:W-:Y:S01]  /*5580*/  UISETP.GE.U32.AND UP0, UPT, UR40, 0x3, UPT ;  /* 0x000000032800788c */ /* 0x000fe2000bf06070 */
[----:B------:R-:W-:Y:S01]  /*5590*/  BSSY B1, `(.L_x_111) ;  /* 0x000006b000017945 */ /* 0x000fe20003800000 */
[----:B------:R-:W-:Y:S01]  /*55a0*/  ISETP.GT.U32.AND P1, PT, R7, 0x2, PT ;  /* 0x000000020700780c */ /* 0x000fe20003f24070 */
[----:B------:R-:W-:Y:S01]  /*55b0*/  IMAD.MOV.U32 R22, RZ, RZ, -0x1 ;  /* 0xffffffffff167424 */ /* 0x000fe200078e00ff */
[----:B------:R-:W-:Y:S01]  /*55c0*/  PRMT R10, RZ, 0x7610, R10 ;  /* 0x00007610ff0a7816 */ /* 0x000fe2000000000a */
[----:B------:R-:W-:Y:S01]  /*55d0*/  IMAD.MOV.U32 R18, RZ, RZ, -0x1 ;  /* 0xffffffffff127424 */ /* 0x000fe200078e00ff */
[----:B------:R-:W-:Y:S01]  /*55e0*/  ISETP.LT.U32.AND P1, PT, R8, 0x3, P1 ;  /* 0x000000030800780c */ /* 0x000fe20000f21070 */
[----:B------:R-:W-:Y:S01]  /*55f0*/  IMAD.MOV.U32 R19, RZ, RZ, -0x1 ;  /* 0xffffffffff137424 */ /* 0x000fe200078e00ff */
[----:B------:R-:W-:Y:S01]  /*5600*/  PLOP3.LUT P3, PT, PT, PT, UP0, 0x80, 0x0 ;  /* 0x000000000000781c */ /* 0x000fe20003f6f008 */
[----:B------:R-:W0:Y:S01]  /*5610*/  @P4 S2R R11, SR_CgaCtaId ;  /* 0x00000000000b4919 */ /* 0x000e220000008800 */
[----:B------:R-:W-:-:S04]  /*5620*/  @P4 MOV R4, 0x400 ;  /* 0x0000040000044802 */ /* 0x000fc80000000f00 */
[----:B0-----:R-:W-:Y:S01]  /*5630*/  @P4 LEA R6, R11, R4, 0x18 ;  /* 0x000000040b064211 */ /* 0x001fe200078ec0ff */
[----:B------:R-:W-:Y:S01]  /*5640*/  IMAD.WIDE.U32 R4, R7, -0x55555555, RZ ;  /* 0xaaaaaaab07047825 */ /* 0x000fe200078e00ff */
[----:B------:R-:W-:Y:S02]  /*5650*/  SEL R4, RZ, 0x1, !P1 ;  /* 0x00000001ff047807 */ /* 0x000fe40004800000 */
[----:B------:R0:W-:Y:S02]  /*5660*/  @P4 SYNCS.ARRIVE.TRANS64.A1T0 RZ, [R6+URZ+0x68], RZ ;  /* 0x000068ff06ff49a7 */ /* 0x0001e4000810003f */
[----:B------:R-:W-:Y:S02]  /*5670*/  LOP3.LUT R3, R3, R4, RZ, 0x3c, !PT ;  /* 0x0000000403037212 */ /* 0x000fe400078e3cff */
[----:B------:R-:W-:Y:S02]  /*5680*/  PRMT R4, RZ, 0x7610, R4 ;  /* 0x00007610ff047816 */ /* 0x000fe40000000004 */
[----:B0-----:R-:W-:-:S04]  /*5690*/  SHF.R.U32.HI R6, RZ, 0x1, R5 ;  /* 0x00000001ff067819 */ /* 0x001fc80000011605 */
[----:B------:R-:W-:Y:S01]  /*56a0*/  @P3 LOP3.LUT R3, R3, 0x1, R6, 0x78, !PT ;  /* 0x0000000103033812 */ /* 0x000fe200078e7806 */
[----:B------:R-:W-:Y:S01]  /*56b0*/  IMAD R8, R6, -0x3, R7 ;  /* 0xfffffffd06087824 */ /* 0x000fe200078e0207 */
[----:B---3--:R-:W-:-:S04]  /*56c0*/  IADD3 R16, P4, R16, R24, RZ ;  /* 0x0000001810107210 */ /* 0x008fc80007f9e0ff */
[----:B------:R-:W-:Y:S01]  /*56d0*/  ISETP.GE.U32.AND P1, PT, R16, UR8, PT ;  /* 0x0000000810007c0c */ /* 0x000fe2000bf26070 */
[----:B------:R-:W-:-:S05]  /*56e0*/  IMAD.X R17, R17, 0x1, R0, P4 ;  /* 0x0000000111117824 */ /* 0x000fca00020e0600 */
[----:B------:R-:W-:-:S13]  /*56f0*/  ISETP.GE.U32.AND.EX P1, PT, R17, UR9, PT, P1 ;  /* 0x0000000911007c0c */ /* 0x000fda000bf26110 */
[----:B------:R-:W-:Y:S05]  /*5700*/  @P1 BRA `(.L_x_112) ;  /* 0x00000004004c1947 */ /* 0x000fea0003800000 */
[----:B------:R-:W0:Y:S01]  /*5710*/  S2R R13, SR_CTAID.X ;  /* 0x00000000000d7919 */ /* 0x000e220000002500 */
[----:B------:R-:W-:Y:S01]  /*5720*/  ULDC.64 UR8, c[0x0][0x628] ;  /* 0x00018a0000087ab9 */ /* 0x000fe20000000a00 */
[----:B------:R-:W1:Y:S01]  /*5730*/  LDC R14, c[0x0][0x144] ;  /* 0x00005100ff0e7b82 */ /* 0x000e620000000800 */
[----:B------:R-:W-:Y:S01]  /*5740*/  ISETP.NE.U32.AND P1, PT, RZ, UR8, PT ;  /* 0x00000008ff007c0c */ /* 0x000fe2000bf25070 */
[----:B------:R-:W3:Y:S01]  /*5750*/  S2R R12, SR_CTAID.Y ;  /* 0x00000000000c7919 */ /* 0x000ee20000002600 */
[----:B------:R-:W-:Y:S01]  /*5760*/  ULDC UR10, c[0x0][0x630] ;  /* 0x00018c00000a7ab9 */ /* 0x000fe20000000800 */
[----:B------:R-:W-:Y:S01]  /*5770*/  ULDC UR11, c[0x0][0x150] ;  /* 0x00005400000b7ab9 */ /* 0x000fe20000000800 */
[----:B------:R-:W-:Y:S01]  /*5780*/  ISETP.NE.AND.EX P1, PT, RZ, UR9, PT, P1 ;  /* 0x00000009ff007c0c */ /* 0x000fe2000bf25310 */
[----:B------:R-:W-:Y:S02]  /*5790*/  IMAD.MOV.U32 R4, RZ, RZ, R16 ;  /* 0x000000ffff047224 */ /* 0x000fe400078e0010 */
[----:B------:R-:W-:Y:S01]  /*57a0*/  IMAD.MOV.U32 R5, RZ, RZ, R17 ;  /* 0x000000ffff057224 */ /* 0x000fe200078e0011 */
[----:B0-----:R-:W-:-:S09]  /*57b0*/  I2FP.F32.U32 R18, R13 ;  /* 0x0000000d00127245 */ /* 0x001fd20000201000 */
[----:B------:R-:W-:Y:S05]  /*57c0*/  @!P1 BRA `(.L_x_113) ;  /* 0x0000000000289947 */ /* 0x000fea0003800000 */
[----:B------:R-:W-:Y:S02]  /*57d0*/  ULDC UR7, c[0x0][0x634] ;  /* 0x00018d0000077ab9 */ /* 0x000fe40000000800 */
[----:B------:R-:W-:-:S05]  /*57e0*/  IADD3 R5, P1, R16, UR7, RZ ;  /* 0x0000000710057c10 */ /* 0x000fca000ff3e0ff */
[----:B------:R-:W-:-:S04]  /*57f0*/  IMAD.X R15, RZ, RZ, R17, P1 ;  /* 0x000000ffff0f7224 */ /* 0x000fc800008e0611 */
[----:B------:R-:W-:-:S04]  /*5800*/  IMAD.WIDE.U32 R6, R15, UR8, RZ ;  /* 0x000000080f067c25 */ /* 0x000fc8000f8e00ff */
[----:B------:R-:W-:-:S04]  /*5810*/  IMAD.WIDE.U32 R6, P1, R5, UR9, R6 ;  /* 0x0000000905067c25 */ /* 0x000fc8000f820006 */
[----:B------:R-:W-:-:S04]  /*5820*/  IMAD.WIDE.U32 R4, R5, UR8, RZ ;  /* 0x0000000805047c25 */ /* 0x000fc8000f8e00ff */
[----:B------:R-:W-:Y:S01]  /*5830*/  IMAD.MOV.U32 R4, RZ, RZ, R7 ;  /* 0x000000ffff047224 */ /* 0x000fe200078e0007 */
[----:B------:R-:W-:Y:S01]  /*5840*/  IADD3 RZ, P3, R5, R6, RZ ;  /* 0x0000000605ff7210 */ /* 0x000fe20007f7e0ff */
[----:B------:R-:W-:-:S04]  /*5850*/  IMAD.X R5, RZ, RZ, RZ, P1 ;  /* 0x000000ffff057224 */ /* 0x000fc800008e06ff */
[----:B------:R-:W-:-:S08]  /*5860*/  IMAD.WIDE.U32.X R4, R15, UR9, R4, P3 ;  /* 0x000000090f047c25 */ /* 0x000fd000098e0404 */
.L_x_113:
[----:B------:R-:W-:Y:S01]  /*5870*/  FMUL R18, R18, UR11 ;  /* 0x0000000b12127c20 */ /* 0x000fe20008400000 */
[--C-:B------:R-:W-:Y:S01]  /*5880*/  SHF.R.U64 R19, R4, UR10, R5.reuse ;  /* 0x0000000a04137c19 */ /* 0x100fe20008001205 */
[----:B------:R-:W-:Y:S01]  /*5890*/  ULDC.64 UR8, c[0x0][0x620] ;  /* 0x0001880000087ab9 */ /* 0x000fe20000000a00 */
[----:B------:R-:W-:Y:S01]  /*58a0*/  SHF.R.U32.HI R4, RZ, UR10, R5 ;  /* 0x0000000aff047c19 */ /* 0x000fe20008011605 */
[----:B------:R-:W-:Y:S01]  /*58b0*/  ULDC.64 UR10, c[0x0][0x640] ;  /* 0x00019000000a7ab9 */ /* 0x000fe20000000a00 */
[----:B------:R-:W-:Y:S01]  /*58c0*/  IADD3 R5, P1, RZ, -R19, RZ ;  /* 0x80000013ff057210 */ /* 0x000fe20007f3e0ff */
[----:B------:R-:W0:Y:S01]  /*58d0*/  F2I.U32.TRUNC.NTZ R18, R18 ;  /* 0x0000001200127305 */ /* 0x000e22000020f000 */
[----:B------:R-:W4:Y:S01]  /*58e0*/  LDC R15, c[0x0][0x148] ;  /* 0x00005200ff0f7b82 */ /* 0x000f220000000800 */
[----:B------:R-:W-:Y:S02]  /*58f0*/  ULDC UR7, c[0x0][0x618] ;  /* 0x0001860000077ab9 */ /* 0x000fe40000000800 */
[----:B------:R-:W-:Y:S01]  /*5900*/  IMAD.X R4, RZ, RZ, ~R4, P1 ;  /* 0x000000ffff047224 */ /* 0x000fe200008e0e04 */
[----:B------:R-:W-:-:S03]  /*5910*/  ISETP.NE.U32.AND P1, PT, RZ, UR10, PT ;  /* 0x0000000aff007c0c */ /* 0x000fc6000bf25070 */
[----:B------:R-:W-:Y:S01]  /*5920*/  IMAD R4, R4, UR8, RZ ;  /* 0x0000000804047c24 */ /* 0x000fe2000f8e02ff */
[----:B------:R-:W-:-:S03]  /*5930*/  ISETP.NE.AND.EX P1, PT, RZ, UR11, PT, P1 ;  /* 0x0000000bff007c0c */ /* 0x000fc6000bf25310 */
[C---:B------:R-:W-:Y:S02]  /*5940*/  IMAD R7, R5.reuse, UR9, R4 ;  /* 0x0000000905077c24 */ /* 0x040fe4000f8e0204 */
[----:B------:R-:W-:Y:S01]  /*5950*/  IMAD.WIDE.U32 R4, R5, UR8, R16 ;  /* 0x0000000805047c25 */ /* 0x000fe2000f8e0010 */
[----:B------:R-:W-:-:S03]  /*5960*/  ULDC UR8, c[0x0][0x154] ;  /* 0x0000550000087ab9 */ /* 0x000fc60000000800 */
[----:B0-----:R-:W-:Y:S02]  /*5970*/  IMAD.MOV R6, RZ, RZ, -R18 ;  /* 0x000000ffff067224 */ /* 0x001fe400078e0a12 */
[----:B------:R-:W-:Y:S02]  /*5980*/  IMAD.IADD R5, R5, 0x1, R7 ;  /* 0x0000000105057824 */ /* 0x000fe400078e0207 */
[----:B-1----:R-:W-:Y:S01]  /*5990*/  IMAD R13, R14, R6, R13 ;  /* 0x000000060e0d7224 */ /* 0x002fe200078e020d */
[----:B---3--:R-:W-:Y:S02]  /*59a0*/  I2FP.F32.U32 R6, R12 ;  /* 0x0000000c00067245 */ /* 0x008fe40000201000 */
[--C-:B------:R-:W-:Y:S02]  /*59b0*/  SHF.R.U64 R14, R4, UR7, R5.reuse ;  /* 0x00000007040e7c19 */ /* 0x100fe40008001205 */
[----:B------:R-:W-:Y:S01]  /*59c0*/  SHF.R.U32.HI R5, RZ, UR7, R5 ;  /* 0x00000007ff057c19 */ /* 0x000fe20008011605 */
[----:B------:R-:W-:Y:S01]  /*59d0*/  FMUL R6, R6, UR8 ;  /* 0x0000000806067c20 */ /* 0x000fe20008400000 */
[----:B------:R-:W-:-:S02]  /*59e0*/  ULDC UR7, c[0x0][0x608] ;  /* 0x0001820000077ab9 */ /* 0x000fc40000000800 */
[--C-:B------:R-:W-:Y:S01]  /*59f0*/  SHF.R.U64 R20, R14, UR7, R5.reuse ;  /* 0x000000070e147c19 */ /* 0x100fe20008001205 */
[----:B------:R0:W1:Y:S01]  /*5a00*/  F2I.U32.TRUNC.NTZ R21, R6 ;  /* 0x0000000600157305 */ /* 0x000062000020f000 */
[----:B------:R-:W-:Y:S01]  /*5a10*/  SHF.R.U32.HI R5, RZ, UR7, R5 ;  /* 0x00000007ff057c19 */ /* 0x000fe20008011605 */
[----:B------:R-:W-:-:S03]  /*5a20*/  ULDC UR7, c[0x0][0x658] ;  /* 0x0001960000077ab9 */ /* 0x000fc60000000800 */
[--C-:B------:R-:W-:Y:S02]  /*5a30*/  SHF.R.U64 R18, R20, UR7, R5.reuse ;  /* 0x0000000714127c19 */ /* 0x100fe40008001205 */
[----:B------:R-:W-:-:S03]  /*5a40*/  SHF.R.U32.HI R25, RZ, UR7, R5 ;  /* 0x00000007ff197c19 */ /* 0x000fc60008011605 */
[----:B------:R-:W-:Y:S02]  /*5a50*/  IMAD.MOV.U32 R4, RZ, RZ, R18 ;  /* 0x000000ffff047224 */ /* 0x000fe400078e0012 */
[----:B------:R-:W-:Y:S01]  /*5a60*/  IMAD.MOV.U32 R5, RZ, RZ, R25 ;  /* 0x000000ffff057224 */ /* 0x000fe200078e0019 */
[----:B0-----:R-:W-:Y:S06]  /*5a70*/  @!P1 BRA `(.L_x_114) ;  /* 0x0000000000289947 */ /* 0x001fec0003800000 */
        /* <DEDUP_REMOVED lines=10> */
.L_x_114:
[----:B------:R-:W-:Y:S01]  /*5b20*/  ISETP.NE.AND P1, PT, R2, 0x1, PT ;  /* 0x000000010200780c */ /* 0x000fe20003f25270 */
[----:B------:R-:W-:Y:S01]  /*5b30*/  ULDC UR7, c[0x0][0x648] ;  /* 0x0001920000077ab9 */ /* 0x000fe20000000800 */
[----:B------:R-:W-:Y:S01]  /*5b40*/  LOP3.LUT R20, R20, UR6, RZ, 0xc0, !PT ;  /* 0x0000000614147c12 */ /* 0x000fe2000f8ec0ff */
[----:B-1----:R-:W-:Y:S01]  /*5b50*/  IMAD.MOV R21, RZ, RZ, -R21 ;  /* 0x000000ffff157224 */ /* 0x002fe200078e0a15 */
[----:B------:R-:W-:Y:S01]  /*5b60*/  SHF.R.U64 R5, R4, UR7, R5 ;  /* 0x0000000704057c19 */ /* 0x000fe20008001205 */
[----:B------:R-:W-:Y:S01]  /*5b70*/  ULDC UR7, c[0x0][0x638] ;  /* 0x00018e0000077ab9 */ /* 0x000fe20000000800 */
[----:B------:R-:W-:Y:S01]  /*5b80*/  ULDC UR8, c[0x0][0x610] ;  /* 0x0001840000087ab9 */ /* 0x000fe20000000800 */
[----:B------:R-:W-:Y:S02]  /*5b90*/  IMAD.MOV.U32 R4, RZ, RZ, 0x1 ;  /* 0x00000001ff047424 */ /* 0x000fe400078e00ff */
[----:B------:R-:W-:Y:S02]  /*5ba0*/  IMAD.MOV R7, RZ, RZ, -R5 ;  /* 0x000000ffff077224 */ /* 0x000fe400078e0a05 */
[----:B------:R-:W-:Y:S01]  /*5bb0*/  IMAD R20, R5, UR5, R20 ;  /* 0x0000000505147c24 */ /* 0x000fe2000f8e0214 */
[----:B------:R-:W-:Y:S01]  /*5bc0*/  LOP3.LUT R5, R14, UR4, RZ, 0xc0, !PT ;  /* 0x000000040e057c12 */ /* 0x000fe2000f8ec0ff */
[----:B----4-:R-:W-:-:S02]  /*5bd0*/  @P1 IMAD R13, R15, R21, R12 ;  /* 0x000000150f0d1224 */ /* 0x010fc400078e020c */
[----:B------:R-:W-:Y:S01]  /*5be0*/  IMAD R18, R7, UR7, R18 ;  /* 0x0000000707127c24 */ /* 0x000fe2000f8e0212 */
[----:B------:R-:W-:Y:S01]  /*5bf0*/  ULDC UR7, c[0x0][0x600] ;  /* 0x0001800000077ab9 */ /* 0x000fe20000000800 */
[----:B------:R-:W-:Y:S02]  /*5c00*/  IMAD R13, R20, UR8, R13 ;  /* 0x00000008140d7c24 */ /* 0x000fe4000f8e020d */
[----:B------:R-:W-:-:S05]  /*5c10*/  IMAD R22, R18, UR7, R5 ;  /* 0x0000000712167c24 */ /* 0x000fca000f8e0205 */
[----:B------:R-:W-:Y:S02]  /*5c20*/  SEL R18, R22, R13, !P1 ;  /* 0x0000000d16127207 */ /* 0x000fe40004800000 */
[----:B------:R-:W-:-:S07]  /*5c30*/  SEL R22, R13, R22, !P1 ;  /* 0x000000160d167207 */ /* 0x000fce0004800000 */
.L_x_112:
[----:B------:R-:W-:Y:S05]  /*5c40*/  BSYNC B1 ;  /* 0x0000000000017941 */ /* 0x000fea0003800000 */
.L_x_111:
[----:B------:R-:W-:-:S13]  /*5c50*/  LOP3.LUT P1, RZ, R4, 0xff, RZ, 0xc0, !PT ;  /* 0x000000ff04ff7812 */ /* 0x000fda000782c0ff */
[----:B------:R-:W-:Y:S05]  /*5c60*/  @P1 BRA `(.L_x_115) ;  /* 0xfffffff000fc1947 */ /* 0x000fea000383ffff */
[----:B------:R-:W-:Y:S05]  /*5c70*/  BSYNC B0 ;  /* 0x0000000000007941 */ /* 0x000fea0003800000 */
.L_x_103:
[----:B------:R-:W-:-:S03]  /*5c80*/  UMOV UR7, 0xffffffff ;  /* 0xffffffff00077882 */ /* 0x000fc60000000000 */
[----:B------:R-:W-:Y:S05]  /*5c90*/  BRA.DIV UR7, `(.L_x_116) ;  /* 0x0000000607247947 */ /* 0x000fea000b800000 */
[----:B------:R-:W-:-:S13]  /*5ca0*/  ELECT P6, URZ, PT ;  /* 0x00000000003f782f */ /* 0x000fda00038c0000 */
.L_x_131:
[----:B------:R-:W-:Y:S04]  /*5cb0*/  BSSY B0, `(.L_x_117) ;  /* 0x0000022000007945 */ /* 0x000fe80003800000 */
[----:B------:R-:W-:Y:S05]  /*5cc0*/  @!P6 BRA `(.L_x_118) ;  /* 0x000000000080e947 */ /* 0x000fea0003800000 */
[----:B------:R-:W-:-:S04]  /*5cd0*/  LOP3.LUT R23, R23, 0x2, RZ, 0xfc, !PT ;  /* 0x0000000217177812 */ /* 0x000fc800078efcff */
[----:B------:R-:W-:-:S13]  /*5ce0*/  ISETP.NE.AND P0, PT, R23, 0x3, PT ;  /* 0x000000031700780c */ /* 0x000fda0003f05270 */
[----:B------:R-:W-:Y:S05]  /*5cf0*/  @!P0 BRA `(.L_x_119) ;  /* 0x0000000000048947 */ /* 0x000fea0003800000 */
[----:B------:R-:W-:Y:S01]  /*5d00*/  BPT.TRAP 0x1 ;  /* 0x000000040000795c */ /* 0x000fe20000300000 */
.L_x_119:
[----:B------:R-:W0:Y:S01]  /*5d10*/  S2R R5, SR_CgaCtaId ;  /* 0x0000000000057919 */ /* 0x000e220000008800 */
[----:B------:R-:W-:Y:S02]  /*5d20*/  MOV R0, 0x400 ;  /* 0x0000040000007802 */ /* 0x000fe40000000f00 */
[----:B------:R-:W-:Y:S02]  /*5d30*/  SHF.L.U32 R2, R3, 0x1f, RZ ;  /* 0x0000001f03027819 */ /* 0x000fe400000006ff */
[----:B0-----:R-:W-:-:S05]  /*5d40*/  LEA R5, R5, R0, 0x18 ;  /* 0x0000000005057211 */ /* 0x001fca00078ec0ff */
[----:B------:R-:W-:-:S04]  /*5d50*/  VIADD R5, R5, 0x18 ;  /* 0x0000001805057836 */ /* 0x000fc80000000000 */
[C---:B------:R-:W-:Y:S02]  /*5d60*/  IMAD R7, R8.reuse, 0x8, R5 ;  /* 0x0000000808077824 */ /* 0x040fe400078e0205 */
[----:B------:R-:W-:Y:S02]  /*5d70*/  VIADD R8, R8, 0x1 ;  /* 0x0000000108087836 */ /* 0x000fe40000000000 */
[----:B------:R-:W0:Y:S03]  /*5d80*/  SYNCS.PHASECHK.TRANS64.TRYWAIT P0, [R7+URZ], R2 ;  /* 0x00000002070075a7 */ /* 0x000e26000800017f */
[----:B------:R-:W-:-:S04]  /*5d90*/  ISETP.NE.AND P1, PT, R8, 0x3, PT ;  /* 0x000000030800780c */ /* 0x000fc80003f25270 */
[----:B------:R-:W-:Y:S02]  /*5da0*/  SEL R0, RZ, 0x1, P1 ;  /* 0x00000001ff007807 */ /* 0x000fe40000800000 */
[----:B------:R-:W-:Y:S02]  /*5db0*/  SEL R8, R8, RZ, P1 ;  /* 0x000000ff08087207 */ /* 0x000fe40000800000 */
[----:B------:R-:W-:-:S03]  /*5dc0*/  LOP3.LUT R9, R3, R0, RZ, 0x3c, !PT ;  /* 0x0000000003097212 */ /* 0x000fc600078e3cff */
[----:B------:R-:W-:Y:S01]  /*5dd0*/  IMAD R4, R8, 0x8, R5 ;  /* 0x0000000808047824 */ /* 0x000fe200078e0205 */
[----:B------:R-:W-:Y:S01]  /*5de0*/  SHF.L.U32 R3, R9, 0x1f, RZ ;  /* 0x0000001f09037819 */ /* 0x000fe200000006ff */
[----:B0-----:R-:W-:Y:S06]  /*5df0*/  @!P0 BRA `(.L_x_120) ;  /* 0x0000000000ec8947 */ /* 0x001fec0003800000 */
.L_x_132:
[----:B------:R-:W1:Y:S01]  /*5e00*/  SYNCS.PHASECHK.TRANS64.TRYWAIT P0, [R4+URZ], R3 ;  /* 0x00000003040075a7 */ /* 0x000e62000800017f */
[----:B------:R-:W-:-:S05]  /*5e10*/  VIADD R0, R8, 0x1 ;  /* 0x0000000108007836 */ /* 0x000fca0000000000 */
[----:B------:R-:W-:-:S04]  /*5e20*/  ISETP.NE.AND P1, PT, R0, 0x3, PT ;  /* 0x000000030000780c */ /* 0x000fc80003f25270 */
[----:B0-----:R-:W-:Y:S02]  /*5e30*/  SEL R2, RZ, 0x1, P1 ;  /* 0x00000001ff027807 */ /* 0x001fe40000800000 */
[----:B------:R-:W-:Y:S02]  /*5e40*/  SEL R0, R0, RZ, P1 ;  /* 0x000000ff00007207 */ /* 0x000fe40000800000 */
[----:B------:R-:W-:Y:S01]  /*5e50*/  LOP3.LUT R2, R9, R2, RZ, 0x3c, !PT ;  /* 0x0000000209027212 */ /* 0x000fe200078e3cff */
[----:B-1----:R-:W-:Y:S06]  /*5e60*/  @!P0 BRA `(.L_x_121) ;  /* 0x0000000000e48947 */ /* 0x002fec0003800000 */
.L_x_133:
[----:B------:R-:W-:Y:S01]  /*5e70*/  IMAD R5, R0, 0x8, R5 ;  /* 0x0000000800057824 */ /* 0x000fe200078e0205 */
[----:B------:R-:W-:-:S07]  /*5e80*/  SHF.L.U32 R0, R2, 0x1f, RZ ;  /* 0x0000001f02007819 */ /* 0x000fce00000006ff */
.L_x_122:
[----:B-1----:R1:W3:Y:S02]  /*5e90*/  SYNCS.PHASECHK.TRANS64.TRYWAIT P0, [R5+URZ], R0 ;  /* 0x00000000050075a7 */ /* 0x0022e4000800017f */
[----:B---3--:R-:W-:Y:S05]  /*5ea0*/  @!P0 NANOSLEEP.SYNCS 0x989680 ;  /* 0x009896800000895d */ /* 0x008fea0003900000 */
[----:B------:R-:W3:Y:S02]  /*5eb0*/  @!P0 SYNCS.PHASECHK.TRANS64 P0, [R5+URZ], R0 ;  /* 0x00000000050085a7 */ /* 0x000ee4000800007f */
[----:B---3--:R-:W-:Y:S05]  /*5ec0*/  @!P0 BRA `(.L_x_122) ;  /* 0xfffffffc00f08947 */ /* 0x008fea000383ffff */
.L_x_118:
[----:B------:R-:W-:Y:S05]  /*5ed0*/  BSYNC B0 ;  /* 0x0000000000007941 */ /* 0x000fea0003800000 */
.L_x_117:
[----:B------:R-:W-:Y:S05]  /*5ee0*/  EXIT ;  /* 0x000000000000794d */ /* 0x000fea0003800000 */
.L_x_19:
[----:B0-----:R-:W-:-:S04]  /*5ef0*/  IMAD.U32 R3, RZ, RZ, UR43 ;  /* 0x0000002bff037e24 */ /* 0x001fc8000f8e00ff */
[----:B------:R0:W1:Y:S03]  /*5f00*/  SYNCS.PHASECHK.TRANS64.TRYWAIT P0, [R3+URZ+-0x8], R0 ;  /* 0xfffff800030075a7 */ /* 0x000066000800017f */
[----:B-1----:R-:W-:Y:S05]  /*5f10*/  @!P0 NANOSLEEP.SYNCS 0x989680 ;  /* 0x009896800000895d */ /* 0x002fea0003900000 */
[----:B------:R-:W1:Y:S02]  /*5f20*/  @!P0 SYNCS.PHASECHK.TRANS64 P0, [R3+URZ+-0x8], R0 ;  /* 0xfffff800030085a7 */ /* 0x000e64000800007f */
[----:B-1----:R-:W-:Y:S05]  /*5f30*/  @!P0 BRA `(.L_x_19) ;  /* 0xfffffffc00ec8947 */ /* 0x002fea000383ffff */
[----:B------:R-:W-:Y:S05]  /*5f40*/  BRA `(.L_x_123) ;  /* 0xffffffb800147947 */ /* 0x000fea000383ffff */
.L_x_24:
[----:B-1----:R1:W2:Y:S02]  /*5f50*/  SYNCS.PHASECHK.TRANS64.TRYWAIT P1, [R3+URZ], R0 ;  /* 0x00000000030075a7 */ /* 0x0022a4000802017f */
[----:B--2---:R-:W-:Y:S05]  /*5f60*/  @!P1 NANOSLEEP.SYNCS 0x989680 ;  /* 0x009896800000995d */ /* 0x004fea0003900000 */
[----:B------:R-:W2:Y:S02]  /*5f70*/  @!P1 SYNCS.PHASECHK.TRANS64 P1, [R3+URZ], R0 ;  /* 0x00000000030095a7 */ /* 0x000ea4000802007f */
[----:B--2---:R-:W-:Y:S05]  /*5f80*/  @!P1 BRA `(.L_x_24) ;  /* 0xfffffffc00f09947 */ /* 0x004fea000383ffff */
[----:B------:R-:W-:Y:S05]  /*5f90*/  BRA `(.L_x_23) ;  /* 0xffffffb800807947 */ /* 0x000fea000383ffff */
.L_x_29:
[----:B-1----:R-:W-:-:S04]  /*5fa0*/  IMAD.U32 R5, RZ, RZ, UR4 ;  /* 0x00000004ff057e24 */ /* 0x002fc8000f8e00ff */
[----:B------:R1:W2:Y:S03]  /*5fb0*/  SYNCS.PHASECHK.TRANS64.TRYWAIT P1, [R5+URZ], R4 ;  /* 0x00000004050075a7 */ /* 0x0002a6000802017f */
[----:B--2---:R-:W-:Y:S05]  /*5fc0*/  @!P1 NANOSLEEP.SYNCS 0x989680 ;  /* 0x009896800000995d */ /* 0x004fea0003900000 */
[----:B------:R-:W2:Y:S02]  /*5fd0*/  @!P1 SYNCS.PHASECHK.TRANS64 P1, [R5+URZ], R4 ;  /* 0x00000004050095a7 */ /* 0x000ea4000802007f */
[----:B--2---:R-:W-:Y:S05]  /*5fe0*/  @!P1 BRA `(.L_x_29) ;  /* 0xfffffffc00ec9947 */ /* 0x004fea000383ffff */
[----:B------:R-:W-:Y:S05]  /*5ff0*/  BRA `(.L_x_28) ;  /* 0xffffffbc00a87947 */ /* 0x000fea000383ffff */
.L_x_35:
[----:B0-----:R-:W-:-:S04]  /*6000*/  IMAD.U32 R3, RZ, RZ, UR43 ;  /* 0x0000002bff037e24 */ /* 0x001fc8000f8e00ff */
[----:B------:R0:W1:Y:S03]  /*6010*/  SYNCS.PHASECHK.TRANS64.TRYWAIT P0, [R3+URZ+0x8], R0 ;  /* 0x00000800030075a7 */ /* 0x000066000800017f */
[----:B-1----:R-:W-:Y:S05]  /*6020*/  @!P0 NANOSLEEP.SYNCS 0x989680 ;  /* 0x009896800000895d */ /* 0x002fea0003900000 */
[----:B------:R-:W1:Y:S02]  /*6030*/  @!P0 SYNCS.PHASECHK.TRANS64 P0, [R3+URZ+0x8], R0 ;  /* 0x00000800030085a7 */ /* 0x000e64000800007f */
[----:B-1----:R-:W-:Y:S05]  /*6040*/  @!P0 BRA `(.L_x_35) ;  /* 0xfffffffc00ec8947 */ /* 0x002fea000383ffff */
[----:B------:R-:W-:Y:S05]  /*6050*/  BRA `(.L_x_124) ;  /* 0xffffffc400587947 */ /* 0x000fea000383ffff */
.L_x_104:
[----:B------:R-:W-:Y:S01]  /*6060*/  BSSY B1, `(.L_x_125) ;  /* 0x0000006000017945 */ /* 0x000fe20003800000 */
[----:B------:R-:W-:-:S07]  /*6070*/  IMAD.MOV.U32 R15, RZ, RZ, -0x1 ;  /* 0xffffffffff0f7424 */ /* 0x000fce00078e00ff */
[----:B--2--5:R-:W-:Y:S05]  /*6080*/  WARPSYNC.COLLECTIVE R15, `(.L_x_126) ;  /* 0x000000000f0c7348 */ /* 0x024fea0003c00000 */
[----:B------:R-:W-:Y:S02]  /*6090*/  ELECT P6, UR62, PT ;  /* 0x00000000003e782f */ /* 0x000fe400038c0000 */
[----:B------:R-:W-:Y:S01]  /*60a0*/  MOV R14, UR62 ;  /* 0x0000003e000e7c02 */ /* 0x000fe20008000f00 */
[----:B--2--5:R-:W-:Y:S10]  /*60b0*/  ENDCOLLECTIVE ;  /* 0x000000000000791b */ /* 0x024ff40003800000 */
.L_x_126:
[----:B------:R-:W-:Y:S05]  /*60c0*/  BSYNC B1 ;  /* 0x0000000000017941 */ /* 0x000fea0003800000 */
.L_x_125:
[----:B------:R-:W-:Y:S05]  /*60d0*/  BRA `(.L_x_127) ;  /* 0xffffffec00ec7947 */ /* 0x000fea000383ffff */
.L_x_107:
[----:B0-----:R0:W1:Y:S02]  /*60e0*/  SYNCS.PHASECHK.TRANS64.TRYWAIT P1, [R14+URZ+0x18], R5 ;  /* 0x000018050e0075a7 */ /* 0x001064000802017f */
[----:B-1----:R-:W-:Y:S05]  /*60f0*/  @!P1 NANOSLEEP.SYNCS 0x989680 ;  /* 0x009896800000995d */ /* 0x002fea0003900000 */
[----:B------:R-:W1:Y:S02]  /*6100*/  @!P1 SYNCS.PHASECHK.TRANS64 P1, [R14+URZ+0x18], R5 ;  /* 0x000018050e0095a7 */ /* 0x000e64000802007f */
[----:B-1----:R-:W-:Y:S05]  /*6110*/  @!P1 BRA `(.L_x_107) ;  /* 0xfffffffc00f09947 */ /* 0x002fea000383ffff */
[----:B------:R-:W-:Y:S05]  /*6120*/  BRA `(.L_x_128) ;  /* 0xfffffff000287947 */ /* 0x000fea000383ffff */
.L_x_116:
[----:B------:R-:W-:Y:S01]  /*6130*/  BSSY B0, `(.L_x_129) ;  /* 0x0000006000007945 */ /* 0x000fe20003800000 */
[----:B------:R-:W-:-:S07]  /*6140*/  IMAD.MOV.U32 R15, RZ, RZ, -0x1 ;  /* 0xffffffffff0f7424 */ /* 0x000fce00078e00ff */
[----:B--2--5:R-:W-:Y:S05]  /*6150*/  WARPSYNC.COLLECTIVE R15, `(.L_x_130) ;  /* 0x000000000f0c7348 */ /* 0x024fea0003c00000 */
[----:B------:R-:W-:Y:S02]  /*6160*/  ELECT P6, UR62, PT ;  /* 0x00000000003e782f */ /* 0x000fe400038c0000 */
[----:B------:R-:W-:Y:S01]  /*6170*/  MOV R14, UR62 ;  /* 0x0000003e000e7c02 */ /* 0x000fe20008000f00 */
[----:B--2--5:R-:W-:Y:S10]  /*6180*/  ENDCOLLECTIVE ;  /* 0x000000000000791b */ /* 0x024ff40003800000 */
.L_x_130:
[----:B------:R-:W-:Y:S05]  /*6190*/  BSYNC B0 ;  /* 0x0000000000007941 */ /* 0x000fea0003800000 */
.L_x_129:
[----:B------:R-:W-:Y:S05]  /*61a0*/  BRA `(.L_x_131) ;  /* 0xfffffff800c07947 */ /* 0x000fea000383ffff */
.L_x_120:
[----:B0-----:R0:W1:Y:S02]  /*61b0*/  SYNCS.PHASECHK.TRANS64.TRYWAIT P0, [R7+URZ], R2 ;  /* 0x00000002070075a7 */ /* 0x001064000800017f */
[----:B-1----:R-:W-:Y:S05]  /*61c0*/  @!P0 NANOSLEEP.SYNCS 0x989680 ;  /* 0x009896800000895d */ /* 0x002fea0003900000 */
[----:B------:R-:W1:Y:S02]  /*61d0*/  @!P0 SYNCS.PHASECHK.TRANS64 P0, [R7+URZ], R2 ;  /* 0x00000002070085a7 */ /* 0x000e64000800007f */
[----:B-1----:R-:W-:Y:S05]  /*61e0*/  @!P0 BRA `(.L_x_120) ;  /* 0xfffffffc00f08947 */ /* 0x002fea000383ffff */
[----:B------:R-:W-:Y:S05]  /*61f0*/  BRA `(.L_x_132) ;  /* 0xfffffffc00007947 */ /* 0x000fea000383ffff */
.L_x_121:
[----:B0-----:R0:W1:Y:S02]  /*6200*/  SYNCS.PHASECHK.TRANS64.TRYWAIT P0, [R4+URZ], R3 ;  /* 0x00000003040075a7 */ /* 0x001064000800017f */
[----:B-1----:R-:W-:Y:S05]  /*6210*/  @!P0 NANOSLEEP.SYNCS 0x989680 ;  /* 0x009896800000895d */ /* 0x002fea0003900000 */
[----:B------:R-:W1:Y:S02]  /*6220*/  @!P0 SYNCS.PHASECHK.TRANS64 P0, [R4+URZ], R3 ;  /* 0x00000003040085a7 */ /* 0x000e64000800007f */
[----:B-1----:R-:W-:Y:S05]  /*6230*/  @!P0 BRA `(.L_x_121) ;  /* 0xfffffffc00f08947 */ /* 0x002fea000383ffff */
[----:B------:R-:W-:Y:S05]  /*6240*/  BRA `(.L_x_133) ;  /* 0xfffffffc00087947 */ /* 0x000fea000383ffff */
.L_x_134:
[----:B------:R-:W-:-:S00]  /*6250*/  BRA `(.L_x_134) ;  /* 0xfffffffc00fc7947 */ /* 0x000fc0000383ffff */
[----:B------:R-:W-:-:S00]  /*6260*/  NOP ;  /* 0x0000000000007918 */ /* 0x000fc00000000000 */
        /* <DEDUP_REMOVED lines=9> */
.L_x_135:


//--------------------- .nv.global.init           --------------------------
	.section	.nv.global.init,"aw",@progbits
.nv.global.init:
	.type		$str$22,@object
	.size		$str$22,($str$23 - $str$22)
$str$22:
        /*0000*/ 	.byte	0x6b, 0x5f, 0x74, 0x69, 0x6c, 0x65, 0x5f, 0x63, 0x6f, 0x75, 0x6e, 0x74, 0x20, 0x3e, 0x3d, 0x20
        /*0010*/ 	.byte	0x31, 0x00
	.type		$str$23,@object
	.size		$str$23,(__unnamed_1 - $str$23)
$str$23:
        /*0012*/ 	.byte	0x2f, 0x74, 0x6d, 0x70, 0x2f, 0x63, 0x75, 0x74, 0x6c, 0x61, 0x73, 0x73, 0x5f, 0x73, 0x77, 0x65
        /*0022*/ 	.byte	0x65, 0x70, 0x5f, 0x73, 0x72, 0x63, 0x2f, 0x69, 0x6e, 0x63, 0x6c, 0x75, 0x64, 0x65, 0x2f, 0x63
        /*0032*/ 	.byte	0x75, 0x74, 0x6c, 0x61, 0x73, 0x73, 0x2f, 0x67, 0x65, 0x6d, 0x6d, 0x2f, 0x63, 0x6f, 0x6c, 0x6c
        /*0042*/ 	.byte	0x65, 0x63, 0x74, 0x69, 0x76, 0x65, 0x2f, 0x73, 0x6d, 0x39, 0x30, 0x5f, 0x6d, 0x6d, 0x61, 0x5f
        /*0052*/ 	.byte	0x74, 0x6d, 0x61, 0x5f, 0x67, 0x6d, 0x6d, 0x61, 0x5f, 0x73, 0x73, 0x5f, 0x77, 0x61, 0x72, 0x70
        /*0062*/ 	.byte	0x73, 0x70, 0x65, 0x63, 0x69, 0x61, 0x6c, 0x69, 0x7a, 0x65, 0x64, 0x2e, 0x68, 0x70, 0x70, 0x00
	.type		__unnamed_1,@object
	.size		__unnamed_1,(.L_0 - __unnamed_1)
__unnamed_1:
        /*0072*/ 	.byte	0x76, 0x6f, 0x69, 0x64, 0x20, 0x63, 0x75, 0x74, 0x6c, 0x61, 0x73, 0x73, 0x3a, 0x3a, 0x67, 0x65
        /* <DEDUP_REMOVED lines=177> */
        /*0b92*/ 	.byte	0x5d, 0x00
.L_0:


//--------------------- .nv.shared._ZN7cutlass13device_kernelINS_4gemm6kernel13GemmUniversalIN4cute5tupleIJiiiiEEENS1_10collective13CollectiveMmaINS1_34MainloopSm90TmaGmmaWarpSpecializedILi3ENS5_IJNS4_1CILi1EEENSA_ILi2EEESB_EEENS1_32KernelTmaWarpSpecializedPingpongEEENS5_IJNSA_ILi64EEESG_SG_EEENS_10tfloat32_tENS5_IJlSB_lEEESI_SJ_NS4_8TiledMMAINS4_8MMA_AtomIJNS4_4SM904GMMA29MMA_64x64x8_F32TF32TF32_SS_TNILNSN_7ScaleInE1ELSP_1EEEEEENS4_6LayoutINS5_IJSB_SB_SB_EEENS5_IJNSA_ILi0EEESU_SU_EEEEENS5_IJNS4_10UnderscoreESX_SX_EEEEENS4_23SM90_TMA_LOAD_MULTICASTENS4_14ComposedLayoutINS4_7SwizzleILi3ELi4ELi3EEENS4_18smem_ptr_flag_bitsILi32EEENSS_INS5_IJNSA_ILi8EEENSA_ILi32EEEEEENS5_IJS17_SB_EEEEEEEvNS4_8identityENS4_13SM90_TMA_LOADES1B_vS1C_EENS_8epilogue10collective6detail29Sm90TmaWarpSpecializedAdapterINS1G_15DefaultEpilogueISI_SJ_SJ_NS1F_6thread17LinearCombinationISI_Li1EffLNS1K_9ScaleType4KindE0ELNS_15FloatRoundStyleE2ESI_EENS1_15EpilogueDefaultEEEEEvvEEEEvNT_6ParamsE --------------------------
	.section	.nv.shared._ZN7cutlass13device_kernelINS_4gemm6kernel13GemmUniversalIN4cute5tupleIJiiiiEEENS1_10collective13CollectiveMmaINS1_34MainloopSm90TmaGmmaWarpSpecializedILi3ENS5_IJNS4_1CILi1EEENSA_ILi2EEESB_EEENS1_32KernelTmaWarpSpecializedPingpongEEENS5_IJNSA_ILi64EEESG_SG_EEENS_10tfloat32_tENS5_IJlSB_lEEESI_SJ_NS4_8TiledMMAINS4_8MMA_AtomIJNS4_4SM904GMMA29MMA_64x64x8_F32TF32TF32_SS_TNILNSN_7ScaleInE1ELSP_1EEEEEENS4_6LayoutINS5_IJSB_SB_SB_EEENS5_IJNSA_ILi0EEESU_SU_EEEEENS5_IJNS4_10UnderscoreESX_SX_EEEEENS4_23SM90_TMA_LOAD_MULTICASTENS4_14ComposedLayoutINS4_7SwizzleILi3ELi4ELi3EEENS4_18smem_ptr_flag_bitsILi32EEENSS_INS5_IJNSA_ILi8EEENSA_ILi32EEEEEENS5_IJS17_SB_EEEEEEEvNS4_8identityENS4_13SM90_TMA_LOADES1B_vS1C_EENS_8epilogue10collective6detail29Sm90TmaWarpSpecializedAdapterINS1G_15DefaultEpilogueISI_SJ_SJ_NS1F_6thread17LinearCombinationISI_Li1EffLNS1K_9ScaleType4KindE0ELNS_15FloatRoundStyleE2ESI_EENS1_15EpilogueDefaultEEEEEvvEEEEvNT_6ParamsE,"aw",@nobits
	.sectionflags	@""
	.align	16
	.zero		1024


//--------------------- .nv.shared.reserved.0     --------------------------
	.section	.nv.shared.reserved.0,"aw",@nobits
	.weak		__nv_reservedSMEM_offset_0_alias
	.size		__nv_reservedSMEM_offset_0_alias, 0, 0
	.other		__nv_reservedSMEM_offset_0_alias,@"STO_CUDA_RESERVED_SHARED STV_DEFAULT"
__nv_reservedSMEM_offset_0_alias:
	.zero		0


//--------------------- .nv.global                --------------------------
	.section	.nv.global,"aw",@nobits
.nv.global:
	.type		_ZN39_INTERNAL_42e0d9e9_4_k_cu_4d7aec27_59914cute1_E,@object
	.size		_ZN39_INTERNAL_42e0d9e9_4_k_cu_4d7aec27_59914cute1_E,(_ZN39_INTERNAL_42e0d9e9_4_k_cu_4d7aec27_59914cuda3std3__45__cpo6cbeginE - _ZN39_INTERNAL_42e0d9e9_4_k_cu_4d7aec27_59914cute1_E)
_ZN39_INTERNAL_42e0d9e9_4_k_cu_4d7aec27_59914cute1_E:
	.zero		1
	.type		_ZN39_INTERNAL_42e0d9e9_4_k_cu_4d7aec27_59914cuda3std3__45__cpo6cbeginE,@object
	.size		_ZN39_INTERNAL_42e0d9e9_4_k_cu_4d7aec27_59914cuda3std3__45__cpo6cbeginE,(_ZN39_INTERNAL_42e0d9e9_4_k_cu_4d7aec27_59914cuda3std3__48in_placeE - _ZN39_INTERNAL_42e0d9e9_4_k_cu_4d7aec27_59914cuda3std3__45__cpo6cbeginE)
_ZN39_INTERNAL_42e0d9e9_4_k_cu_4d7aec27_59914cuda3std3__45__cpo6cbeginE:
	.zero		1
	.type		_ZN39_INTERNAL_42e0d9e9_4_k_cu_4d7aec27_59914cuda3std3__48in_placeE,@object
	.size		_ZN39_INTERNAL_42e0d9e9_4_k_cu_4d7aec27_59914cuda3std3__48in_placeE,(_ZN39_INTERNAL_42e0d9e9_4_k_cu_4d7aec27_59914cuda3std6ranges3__45__cpo9iter_moveE - _ZN39_INTERNAL_42e0d9e9_4_k_cu_4d7aec27_59914cuda3std3__48in_placeE)
_ZN39_INTERNAL_42e0d9e9_4_k_cu_4d7aec27_59914cuda3std3__48in_placeE:
	.zero		1
	.type		_ZN39_INTERNAL_42e0d9e9_4_k_cu_4d7aec27_59914cuda3std6ranges3__45__cpo9iter_moveE,@object
	.size		_ZN39_INTERNAL_42e0d9e9_4_k_cu_4d7aec27_59914cuda3std6ranges3__45__cpo9iter_moveE,(_ZN39_INTERNAL_42e0d9e9_4_k_cu_4d7aec27_59914cuda3std3__45__cpo5beginE - _ZN39_INTERNAL_42e0d9e9_4_k_cu_4d7aec27_59914cuda3std6ranges3__45__cpo9iter_moveE)
_ZN39_INTERNAL_42e0d9e9_4_k_cu_4d7aec27_59914cuda3std6ranges3__45__cpo9iter_moveE:
	.zero		1
	.type		_ZN39_INTERNAL_42e0d9e9_4_k_cu_4d7aec27_59914cuda3std3__45__cpo5beginE,@object
	.size		_ZN39_INTERNAL_42e0d9e9_4_k_cu_4d7aec27_59914cuda3std3__45__cpo5beginE,(_ZN39_INTERNAL_42e0d9e9_4_k_cu_4d7aec27_59914cuda3std3__441_GLOBAL__N__42e0d9e9_4_k_cu_4d7aec27_59916ignoreE - _ZN39_INTERNAL_42e0d9e9_4_k_cu_4d7aec27_59914cuda3std3__45__cpo5beginE)
_ZN39_INTERNAL_42e0d9e9_4_k_cu_4d7aec27_59914cuda3std3__45__cpo5beginE:
	.zero		1
	.type		_ZN39_INTERNAL_42e0d9e9_4_k_cu_4d7aec27_59914cuda3std3__441_GLOBAL__N__42e0d9e9_4_k_cu_4d7aec27_59916ignoreE,@object
	.size		_ZN39_INTERNAL_42e0d9e9_4_k_cu_4d7aec27_59914cuda3std3__441_GLOBAL__N__42e0d9e9_4_k_cu_4d7aec27_59916ignoreE,(_ZN39_INTERNAL_42e0d9e9_4_k_cu_4d7aec27_59914cute7productE - _ZN39_INTERNAL_42e0d9e9_4_k_cu_4d7aec27_59914cuda3std3__441_GLOBAL__N__42e0d9e9_4_k_cu_4d7aec27_59916ignoreE)
_ZN39_INTERNAL_42e0d9e9_4_k_cu_4d7aec27_59914cuda3std3__441_GLOBAL__N__42e0d9e9_4_k_cu_4d7aec27_59916ignoreE:
	.zero		1
	.type		_ZN39_INTERNAL_42e0d9e9_4_k_cu_4d7aec27_59914cute7productE,@object
	.size		_ZN39_INTERNAL_42e0d9e9_4_k_cu_4d7aec27_59914cute7productE,(_ZN39_INTERNAL_42e0d9e9_4_k_cu_4d7aec27_59914cuda3std3__45__cpo3endE - _ZN39_INTERNAL_42e0d9e9_4_k_cu_4d7aec27_59914cute7productE)
_ZN39_INTERNAL_42e0d9e9_4_k_cu_4d7aec27_59914cute7productE:
	.zero		1
	.type		_ZN39_INTERNAL_42e0d9e9_4_k_cu_4d7aec27_59914cuda3std3__45__cpo3endE,@object
	.size		_ZN39_INTERNAL_42e0d9e9_4_k_cu_4d7aec27_59914cuda3std3__45__cpo3endE,(_ZN39_INTERNAL_42e0d9e9_4_k_cu_4d7aec27_59914cuda3std3__419piecewise_constructE - _ZN39_INTERNAL_42e0d9e9_4_k_cu_4d7aec27_59914cuda3std3__45__cpo3endE)
_ZN39_INTERNAL_42e0d9e9_4_k_cu_4d7aec27_59914cuda3std3__45__cpo3endE:
	.zero		1
	.type		_ZN39_INTERNAL_42e0d9e9_4_k_cu_4d7aec27_59914cuda3std3__419piecewise_constructE,@object
	.size		_ZN39_INTERNAL_42e0d9e9_4_k_cu_4d7aec27_59914cuda3std3__419piecewise_constructE,(_ZN39_INTERNAL_42e0d9e9_4_k_cu_4d7aec27_59914cuda3std3__45__cpo4cendE - _ZN39_INTERNAL_42e0d9e9_4_k_cu_4d7aec27_59914cuda3std3__419piecewise_constructE)
_ZN39_INTERNAL_42e0d9e9_4_k_cu_4d7aec27_59914cuda3std3__419piecewise_constructE:
	.zero		1
	.type		_ZN39_INTERNAL_42e0d9e9_4_k_cu_4d7aec27_59914cuda3std3__45__cpo4cendE,@object
	.size		_ZN39_INTERNAL_42e0d9e9_4_k_cu_4d7aec27_59914cuda3std3__45__cpo4cendE,(_ZN39_INTERNAL_42e0d9e9_4_k_cu_4d7aec27_59914cuda3std6ranges3__45__cpo4swapE - _ZN39_INTERNAL_42e0d9e9_4_k_cu_4d7aec27_59914cuda3std3__45__cpo4cendE)
_ZN39_INTERNAL_42e0d9e9_4_k_cu_4d7aec27_59914cuda3std3__45__cpo4cendE:
	.zero		1
	.type		_ZN39_INTERNAL_42e0d9e9_4_k_cu_4d7aec27_59914cuda3std6ranges3__45__cpo4swapE,@object
	.size		_ZN39_INTERNAL_42e0d9e9_4_k_cu_4d7aec27_59914cuda3std6ranges3__45__cpo4swapE,(.L_8 - _ZN39_INTERNAL_42e0d9e9_4_k_cu_4d7aec27_59914cuda3std6ranges3__45__cpo4swapE)
_ZN39_INTERNAL_42e0d9e9_4_k_cu_4d7aec27_59914cuda3std6ranges3__45__cpo4swapE:
	.zero		1
.L_8:


//--------------------- .nv.constant0._ZN7cutlass13device_kernelINS_4gemm6kernel13GemmUniversalIN4cute5tupleIJiiiiEEENS1_10collective13CollectiveMmaINS1_34MainloopSm90TmaGmmaWarpSpecializedILi3ENS5_IJNS4_1CILi1EEENSA_ILi2EEESB_EEENS1_32KernelTmaWarpSpecializedPingpongEEENS5_IJNSA_ILi64EEESG_SG_EEENS_10tfloat32_tENS5_IJlSB_lEEESI_SJ_NS4_8TiledMMAINS4_8MMA_AtomIJNS4_4SM904GMMA29MMA_64x64x8_F32TF32TF32_SS_TNILNSN_7ScaleInE1ELSP_1EEEEEENS4_6LayoutINS5_IJSB_SB_SB_EEENS5_IJNSA_ILi0EEESU_SU_EEEEENS5_IJNS4_10UnderscoreESX_SX_EEEEENS4_23SM90_TMA_LOAD_MULTICASTENS4_14ComposedLayoutINS4_7SwizzleILi3ELi4ELi3EEENS4_18smem_ptr_flag_bitsILi32EEENSS_INS5_IJNSA_ILi8EEENSA_ILi32EEEEEENS5_IJS17_SB_EEEEEEEvNS4_8identityENS4_13SM90_TMA_LOADES1B_vS1C_EENS_8epilogue10collective6detail29Sm90TmaWarpSpecializedAdapterINS1G_15DefaultEpilogueISI_SJ_SJ_NS1F_6thread17LinearCombinationISI_Li1EffLNS1K_9ScaleType4KindE0ELNS_15FloatRoundStyleE2ESI_EENS1_15EpilogueDefaultEEEEEvvEEEEvNT_6ParamsE --------------------------
	.section	.nv.constant0._ZN7cutlass13device_kernelINS_4gemm6kernel13GemmUniversalIN4cute5tupleIJiiiiEEENS1_10collective13CollectiveMmaINS1_34MainloopSm90TmaGmmaWarpSpecializedILi3ENS5_IJNS4_1CILi1EEENSA_ILi2EEESB_EEENS1_32KernelTmaWarpSpecializedPingpongEEENS5_IJNSA_ILi64EEESG_SG_EEENS_10tfloat32_tENS5_IJlSB_lEEESI_SJ_NS4_8TiledMMAINS4_8MMA_AtomIJNS4_4SM904GMMA29MMA_64x64x8_F32TF32TF32_SS_TNILNSN_7ScaleInE1ELSP_1EEEEEENS4_6LayoutINS5_IJSB_SB_SB_EEENS5_IJNSA_ILi0EEESU_SU_EEEEENS5_IJNS4_10UnderscoreESX_SX_EEEEENS4_23SM90_TMA_LOAD_MULTICASTENS4_14ComposedLayoutINS4_7SwizzleILi3ELi4ELi3EEENS4_18smem_ptr_flag_bitsILi32EEENSS_INS5_IJNSA_ILi8EEENSA_ILi32EEEEEENS5_IJS17_SB_EEEEEEEvNS4_8identityENS4_13SM90_TMA_LOADES1B_vS1C_EENS_8epilogue10collective6detail29Sm90TmaWarpSpecializedAdapterINS1G_15DefaultEpilogueISI_SJ_SJ_NS1F_6thread17LinearCombinationISI_Li1EffLNS1K_9ScaleType4KindE0ELNS_15FloatRoundStyleE2ESI_EENS1_15EpilogueDefaultEEEEEvvEEEEvNT_6ParamsE,"a",@progbits
	.sectionflags	@""
	.align	4
.nv.constant0._ZN7cutlass13device_kernelINS_4gemm6kernel13GemmUniversalIN4cute5tupleIJiiiiEEENS1_10collective13CollectiveMmaINS1_34MainloopSm90TmaGmmaWarpSpecializedILi3ENS5_IJNS4_1CILi1EEENSA_ILi2EEESB_EEENS1_32KernelTmaWarpSpecializedPingpongEEENS5_IJNSA_ILi64EEESG_SG_EEENS_10tfloat32_tENS5_IJlSB_lEEESI_SJ_NS4_8TiledMMAINS4_8MMA_AtomIJNS4_4SM904GMMA29MMA_64x64x8_F32TF32TF32_SS_TNILNSN_7ScaleInE1ELSP_1EEEEEENS4_6LayoutINS5_IJSB_SB_SB_EEENS5_IJNSA_ILi0EEESU_SU_EEEEENS5_IJNS4_10UnderscoreESX_SX_EEEEENS4_23SM90_TMA_LOAD_MULTICASTENS4_14ComposedLayoutINS4_7SwizzleILi3ELi4ELi3EEENS4_18smem_ptr_flag_bitsILi32EEENSS_INS5_IJNSA_ILi8EEENSA_ILi32EEEEEENS5_IJS17_SB_EEEEEEEvNS4_8identityENS4_13SM90_TMA_LOADES1B_vS1C_EENS_8epilogue10collective6detail29Sm90TmaWarpSpecializedAdapterINS1G_15DefaultEpilogueISI_SJ_SJ_NS1F_6thread17LinearCombinationISI_Li1EffLNS1K_9ScaleType4KindE0ELNS_15FloatRoundStyleE2ESI_EENS1_15EpilogueDefaultEEEEEvvEEEEvNT_6ParamsE:
	.zero		1664


//--------------------- SYMBOLS --------------------------

	.type		.nv.reservedSmem.offset0,@object
	.size		.nv.reservedSmem.offset0,0x4
	.type		__assertfail,@function
